//
// Generated by NVIDIA NVVM Compiler
//
// Compiler Build ID: CL-36424714
// Cuda compilation tools, release 13.0, V13.0.88
// Based on NVVM 20.0.0
//

.version 9.0
.target sm_100
.address_size 64

	// .globl	drift_simple
.func  (.param .align 16 .b8 func_retval0[16]) __internal_trig_reduction_slowpathd
(
	.param .b64 __internal_trig_reduction_slowpathd_param_0
)
;
.extern .shared .align 16 .b8 shared[];
.global .align 8 .b8 __cudart_i2opi_d[144] = {8, 93, 141, 31, 177, 95, 251, 107, 234, 146, 82, 138, 247, 57, 7, 61, 123, 241, 229, 235, 199, 186, 39, 117, 45, 234, 95, 158, 102, 63, 70, 79, 183, 9, 203, 39, 207, 126, 54, 109, 31, 109, 10, 90, 139, 17, 47, 239, 15, 152, 5, 222, 255, 151, 248, 31, 59, 40, 249, 189, 139, 95, 132, 156, 244, 57, 83, 131, 57, 214, 145, 57, 65, 126, 95, 180, 38, 112, 156, 233, 132, 68, 187, 46, 245, 53, 130, 232, 62, 167, 41, 177, 28, 235, 29, 254, 28, 146, 209, 9, 234, 46, 73, 6, 224, 210, 77, 66, 58, 110, 36, 183, 97, 197, 187, 222, 171, 99, 81, 254, 65, 144, 67, 60, 153, 149, 98, 219, 192, 221, 52, 245, 209, 87, 39, 252, 41, 21, 68, 78, 110, 131, 249, 162};
.global .align 16 .b8 __cudart_sin_cos_coeffs[128] = {70, 210, 176, 44, 241, 229, 90, 190, 146, 227, 172, 105, 227, 29, 199, 62, 161, 98, 219, 25, 160, 1, 42, 191, 24, 8, 17, 17, 17, 17, 129, 63, 84, 85, 85, 85, 85, 85, 197, 191, 0, 0, 0, 0, 0, 0, 0, 0, 0, 0, 0, 0, 0, 0, 0, 0, 100, 129, 253, 32, 131, 255, 168, 189, 40, 133, 239, 193, 167, 238, 33, 62, 217, 230, 6, 142, 79, 126, 146, 190, 233, 188, 221, 25, 160, 1, 250, 62, 71, 93, 193, 22, 108, 193, 86, 191, 81, 85, 85, 85, 85, 85, 165, 63, 0, 0, 0, 0, 0, 0, 224, 191, 0, 0, 0, 0, 0, 0, 240, 63};

.visible .entry drift_simple(
	.param .u64 .ptr .align 1 drift_simple_param_0,
	.param .u64 .ptr .align 1 drift_simple_param_1,
	.param .f64 drift_simple_param_2,
	.param .f64 drift_simple_param_3,
	.param .f64 drift_simple_param_4,
	.param .f64 drift_simple_param_5,
	.param .u32 drift_simple_param_6
)
{
	.reg .pred 	%p<3>;
	.reg .b32 	%r<11>;
	.reg .b64 	%rd<8>;
	.reg .b64 	%fd<12>;

	ld.param.u64 	%rd3, [drift_simple_param_0];
	ld.param.u64 	%rd4, [drift_simple_param_1];
	ld.param.f64 	%fd2, [drift_simple_param_2];
	ld.param.f64 	%fd3, [drift_simple_param_3];
	ld.param.f64 	%fd4, [drift_simple_param_4];
	ld.param.f64 	%fd5, [drift_simple_param_5];
	ld.param.u32 	%r6, [drift_simple_param_6];
	mov.u32 	%r7, %tid.x;
	mov.u32 	%r1, %ntid.x;
	mov.u32 	%r8, %ctaid.x;
	mad.lo.s32 	%r10, %r1, %r8, %r7;
	mul.f64 	%fd6, %fd2, %fd3;
	mul.f64 	%fd7, %fd4, %fd4;
	mul.f64 	%fd8, %fd7, %fd5;
	div.rn.f64 	%fd1, %fd6, %fd8;
	setp.ge.s32 	%p1, %r10, %r6;
	@%p1 bra 	$L__BB0_3;
	mov.u32 	%r9, %nctaid.x;
	mul.lo.s32 	%r3, %r1, %r9;
	cvta.to.global.u64 	%rd1, %rd4;
	cvta.to.global.u64 	%rd2, %rd3;
$L__BB0_2:
	mul.wide.s32 	%rd5, %r10, 8;
	add.s64 	%rd6, %rd1, %rd5;
	ld.global.nc.f64 	%fd9, [%rd6];
	add.s64 	%rd7, %rd2, %rd5;
	ld.global.f64 	%fd10, [%rd7];
	fma.rn.f64 	%fd11, %fd1, %fd9, %fd10;
	st.global.f64 	[%rd7], %fd11;
	add.s32 	%r10, %r10, %r3;
	setp.lt.s32 	%p2, %r10, %r6;
	@%p2 bra 	$L__BB0_2;
$L__BB0_3:
	ret;

}
	// .globl	kick_single_harmonic
.visible .entry kick_single_harmonic(
	.param .u64 .ptr .align 1 kick_single_harmonic_param_0,
	.param .u64 .ptr .align 1 kick_single_harmonic_param_1,
	.param .f64 kick_single_harmonic_param_2,
	.param .f64 kick_single_harmonic_param_3,
	.param .f64 kick_single_harmonic_param_4,
	.param .f64 kick_single_harmonic_param_5,
	.param .u32 kick_single_harmonic_param_6,
	.param .f64 kick_single_harmonic_param_7
)
{
	.reg .pred 	%p<7>;
	.reg .b32 	%r<20>;
	.reg .b64 	%rd<13>;
	.reg .b64 	%fd<44>;

	ld.param.u64 	%rd3, [kick_single_harmonic_param_0];
	ld.param.u64 	%rd4, [kick_single_harmonic_param_1];
	ld.param.f64 	%fd8, [kick_single_harmonic_param_2];
	ld.param.f64 	%fd9, [kick_single_harmonic_param_3];
	ld.param.f64 	%fd10, [kick_single_harmonic_param_4];
	ld.param.f64 	%fd11, [kick_single_harmonic_param_5];
	ld.param.u32 	%r9, [kick_single_harmonic_param_6];
	ld.param.f64 	%fd12, [kick_single_harmonic_param_7];
	mov.u32 	%r10, %tid.x;
	mov.u32 	%r1, %ntid.x;
	mov.u32 	%r11, %ctaid.x;
	mad.lo.s32 	%r18, %r1, %r11, %r10;
	setp.ge.s32 	%p1, %r18, %r9;
	@%p1 bra 	$L__BB1_7;
	mul.f64 	%fd1, %fd8, %fd9;
	mov.u32 	%r12, %nctaid.x;
	mul.lo.s32 	%r3, %r1, %r12;
	cvta.to.global.u64 	%rd1, %rd3;
	cvta.to.global.u64 	%rd2, %rd4;
	mov.u64 	%rd9, __cudart_sin_cos_coeffs;
$L__BB1_2:
	mul.wide.s32 	%rd5, %r18, 8;
	add.s64 	%rd6, %rd1, %rd5;
	ld.global.nc.f64 	%fd13, [%rd6];
	fma.rn.f64 	%fd2, %fd10, %fd13, %fd11;
	abs.f64 	%fd3, %fd2;
	setp.neu.f64 	%p2, %fd3, 0d7FF0000000000000;
	@%p2 bra 	$L__BB1_4;
	mov.f64 	%fd19, 0d0000000000000000;
	mul.rn.f64 	%fd43, %fd2, %fd19;
	mov.b32 	%r19, 0;
	bra.uni 	$L__BB1_6;
$L__BB1_4:
	mul.f64 	%fd14, %fd2, 0d3FE45F306DC9C883;
	cvt.rni.s32.f64 	%r19, %fd14;
	cvt.rn.f64.s32 	%fd15, %r19;
	fma.rn.f64 	%fd16, %fd15, 0dBFF921FB54442D18, %fd2;
	fma.rn.f64 	%fd17, %fd15, 0dBC91A62633145C00, %fd16;
	fma.rn.f64 	%fd43, %fd15, 0dB97B839A252049C0, %fd17;
	setp.ltu.f64 	%p3, %fd3, 0d41E0000000000000;
	@%p3 bra 	$L__BB1_6;
	{ // callseq 0, 0
	.param .b64 param0;
	st.param.f64 	[param0], %fd2;
	.param .align 16 .b8 retval0[16];
	call.uni (retval0), 
	__internal_trig_reduction_slowpathd, 
	(
	param0
	);
	ld.param.f64 	%fd43, [retval0];
	ld.param.b32 	%r19, [retval0+8];
	} // callseq 0
$L__BB1_6:
	shl.b32 	%r15, %r19, 6;
	cvt.u64.u32 	%rd7, %r15;
	and.b64  	%rd8, %rd7, 64;
	add.s64 	%rd10, %rd9, %rd8;
	mul.rn.f64 	%fd20, %fd43, %fd43;
	and.b32  	%r16, %r19, 1;
	setp.eq.b32 	%p4, %r16, 1;
	selp.f64 	%fd21, 0dBDA8FF8320FD8164, 0d3DE5DB65F9785EBA, %p4;
	ld.global.nc.v2.f64 	{%fd22, %fd23}, [%rd10];
	fma.rn.f64 	%fd24, %fd21, %fd20, %fd22;
	fma.rn.f64 	%fd25, %fd24, %fd20, %fd23;
	ld.global.nc.v2.f64 	{%fd26, %fd27}, [%rd10+16];
	fma.rn.f64 	%fd28, %fd25, %fd20, %fd26;
	fma.rn.f64 	%fd29, %fd28, %fd20, %fd27;
	ld.global.nc.v2.f64 	{%fd30, %fd31}, [%rd10+32];
	fma.rn.f64 	%fd32, %fd29, %fd20, %fd30;
	fma.rn.f64 	%fd33, %fd32, %fd20, %fd31;
	fma.rn.f64 	%fd34, %fd33, %fd43, %fd43;
	fma.rn.f64 	%fd35, %fd33, %fd20, 0d3FF0000000000000;
	selp.f64 	%fd36, %fd35, %fd34, %p4;
	and.b32  	%r17, %r19, 2;
	setp.eq.s32 	%p5, %r17, 0;
	mov.f64 	%fd37, 0d0000000000000000;
	sub.f64 	%fd38, %fd37, %fd36;
	selp.f64 	%fd39, %fd36, %fd38, %p5;
	fma.rn.f64 	%fd40, %fd1, %fd39, %fd12;
	mul.wide.s32 	%rd11, %r18, 8;
	add.s64 	%rd12, %rd2, %rd11;
	ld.global.f64 	%fd41, [%rd12];
	add.f64 	%fd42, %fd41, %fd40;
	st.global.f64 	[%rd12], %fd42;
	add.s32 	%r18, %r18, %r3;
	setp.lt.s32 	%p6, %r18, %r9;
	@%p6 bra 	$L__BB1_2;
$L__BB1_7:
	ret;

}
	// .globl	kick_multi_harmonic
.visible .entry kick_multi_harmonic(
	.param .u64 .ptr .align 1 kick_multi_harmonic_param_0,
	.param .u64 .ptr .align 1 kick_multi_harmonic_param_1,
	.param .u32 kick_multi_harmonic_param_2,
	.param .f64 kick_multi_harmonic_param_3,
	.param .u64 .ptr .align 1 kick_multi_harmonic_param_4,
	.param .u64 .ptr .align 1 kick_multi_harmonic_param_5,
	.param .u64 .ptr .align 1 kick_multi_harmonic_param_6,
	.param .u32 kick_multi_harmonic_param_7,
	.param .f64 kick_multi_harmonic_param_8
)
{
	.reg .pred 	%p<73>;
	.reg .b32 	%r<167>;
	.reg .b64 	%rd<103>;
	.reg .b64 	%fd<527>;

	ld.param.u64 	%rd12, [kick_multi_harmonic_param_0];
	ld.param.u64 	%rd13, [kick_multi_harmonic_param_1];
	ld.param.u32 	%r59, [kick_multi_harmonic_param_2];
	ld.param.f64 	%fd116, [kick_multi_harmonic_param_3];
	ld.param.u64 	%rd14, [kick_multi_harmonic_param_4];
	ld.param.u64 	%rd15, [kick_multi_harmonic_param_5];
	ld.param.u64 	%rd16, [kick_multi_harmonic_param_6];
	ld.param.u32 	%r60, [kick_multi_harmonic_param_7];
	cvta.to.global.u64 	%rd1, %rd13;
	cvta.to.global.u64 	%rd2, %rd16;
	cvta.to.global.u64 	%rd3, %rd12;
	cvta.to.global.u64 	%rd4, %rd15;
	cvta.to.global.u64 	%rd5, %rd14;
	mov.u32 	%r61, %tid.x;
	mov.u32 	%r1, %ntid.x;
	mov.u32 	%r62, %ctaid.x;
	mad.lo.s32 	%r2, %r1, %r62, %r61;
	setp.gt.s32 	%p1, %r59, 2;
	@%p1 bra 	$L__BB2_7;
	ld.param.u32 	%r142, [kick_multi_harmonic_param_2];
	setp.eq.s32 	%p4, %r142, 1;
	@%p4 bra 	$L__BB2_17;
	ld.param.u32 	%r143, [kick_multi_harmonic_param_2];
	setp.eq.s32 	%p5, %r143, 2;
	@%p5 bra 	$L__BB2_3;
	bra.uni 	$L__BB2_21;
$L__BB2_3:
	setp.ge.s32 	%p38, %r2, %r60;
	@%p38 bra 	$L__BB2_78;
	ld.global.nc.f64 	%fd325, [%rd5];
	mul.f64 	%fd7, %fd116, %fd325;
	ld.global.nc.f64 	%fd8, [%rd4];
	ld.global.nc.f64 	%fd9, [%rd2];
	mov.u64 	%rd60, __cudart_sin_cos_coeffs;
$L__BB2_5:
	ld.param.u64 	%rd98, [kick_multi_harmonic_param_0];
	cvta.to.global.u64 	%rd55, %rd98;
	mul.wide.s32 	%rd56, %r2, 8;
	add.s64 	%rd57, %rd55, %rd56;
	ld.global.nc.f64 	%fd47, [%rd57];
	fma.rn.f64 	%fd48, %fd8, %fd47, %fd9;
	abs.f64 	%fd49, %fd48;
	setp.neu.f64 	%p39, %fd49, 0d7FF0000000000000;
	@%p39 bra 	$L__BB2_44;
	mov.f64 	%fd331, 0d0000000000000000;
	mul.rn.f64 	%fd518, %fd48, %fd331;
	mov.b32 	%r155, 0;
	bra.uni 	$L__BB2_46;
$L__BB2_7:
	ld.param.u32 	%r140, [kick_multi_harmonic_param_2];
	setp.eq.s32 	%p2, %r140, 3;
	@%p2 bra 	$L__BB2_13;
	ld.param.u32 	%r141, [kick_multi_harmonic_param_2];
	setp.ne.s32 	%p3, %r141, 4;
	@%p3 bra 	$L__BB2_21;
	setp.ge.s32 	%p6, %r2, %r60;
	@%p6 bra 	$L__BB2_78;
	ld.global.nc.f64 	%fd118, [%rd5];
	mul.f64 	%fd1, %fd116, %fd118;
	ld.global.nc.f64 	%fd2, [%rd4];
	ld.global.nc.f64 	%fd3, [%rd2];
	mov.u64 	%rd22, __cudart_sin_cos_coeffs;
$L__BB2_11:
	ld.param.u64 	%rd96, [kick_multi_harmonic_param_0];
	cvta.to.global.u64 	%rd17, %rd96;
	mul.wide.s32 	%rd18, %r2, 8;
	add.s64 	%rd19, %rd17, %rd18;
	ld.global.nc.f64 	%fd85, [%rd19];
	fma.rn.f64 	%fd86, %fd2, %fd85, %fd3;
	abs.f64 	%fd87, %fd86;
	setp.neu.f64 	%p7, %fd87, 0d7FF0000000000000;
	@%p7 bra 	$L__BB2_62;
	mov.f64 	%fd124, 0d0000000000000000;
	mul.rn.f64 	%fd523, %fd86, %fd124;
	mov.b32 	%r162, 0;
	bra.uni 	$L__BB2_64;
$L__BB2_13:
	setp.ge.s32 	%p24, %r2, %r60;
	@%p24 bra 	$L__BB2_78;
	ld.global.nc.f64 	%fd236, [%rd5];
	mul.f64 	%fd4, %fd116, %fd236;
	ld.global.nc.f64 	%fd5, [%rd4];
	ld.global.nc.f64 	%fd6, [%rd2];
	mov.u64 	%rd43, __cudart_sin_cos_coeffs;
$L__BB2_15:
	ld.param.u64 	%rd97, [kick_multi_harmonic_param_0];
	cvta.to.global.u64 	%rd38, %rd97;
	mul.wide.s32 	%rd39, %r2, 8;
	add.s64 	%rd40, %rd38, %rd39;
	ld.global.nc.f64 	%fd62, [%rd40];
	fma.rn.f64 	%fd63, %fd5, %fd62, %fd6;
	abs.f64 	%fd64, %fd63;
	setp.neu.f64 	%p25, %fd64, 0d7FF0000000000000;
	@%p25 bra 	$L__BB2_51;
	mov.f64 	%fd242, 0d0000000000000000;
	mul.rn.f64 	%fd520, %fd63, %fd242;
	mov.b32 	%r158, 0;
	bra.uni 	$L__BB2_53;
$L__BB2_17:
	setp.ge.s32 	%p48, %r2, %r60;
	@%p48 bra 	$L__BB2_78;
	ld.global.nc.f64 	%fd385, [%rd5];
	mul.f64 	%fd10, %fd116, %fd385;
	ld.global.nc.f64 	%fd11, [%rd4];
	ld.global.nc.f64 	%fd12, [%rd2];
	mov.u32 	%r114, %nctaid.x;
	mul.lo.s32 	%r3, %r1, %r114;
	mov.u64 	%rd72, __cudart_sin_cos_coeffs;
$L__BB2_19:
	mul.wide.s32 	%rd68, %r2, 8;
	add.s64 	%rd69, %rd3, %rd68;
	ld.global.nc.f64 	%fd386, [%rd69];
	fma.rn.f64 	%fd41, %fd11, %fd386, %fd12;
	abs.f64 	%fd42, %fd41;
	setp.neu.f64 	%p49, %fd42, 0d7FF0000000000000;
	@%p49 bra 	$L__BB2_41;
	mov.f64 	%fd392, 0d0000000000000000;
	mul.rn.f64 	%fd517, %fd41, %fd392;
	mov.b32 	%r153, 0;
	bra.uni 	$L__BB2_43;
$L__BB2_21:
	setp.ge.s32 	%p54, %r2, %r60;
	@%p54 bra 	$L__BB2_78;
	ld.param.u32 	%r144, [kick_multi_harmonic_param_2];
	setp.gt.s32 	%p55, %r144, 0;
	mov.u32 	%r120, %nctaid.x;
	mul.lo.s32 	%r4, %r1, %r120;
	@%p55 bra 	$L__BB2_23;
	bra.uni 	$L__BB2_77;
$L__BB2_23:
	mov.u64 	%rd84, __cudart_sin_cos_coeffs;
$L__BB2_24:
	ld.param.u32 	%r145, [kick_multi_harmonic_param_2];
	ld.param.u64 	%rd99, [kick_multi_harmonic_param_0];
	and.b32  	%r121, %r145, 2147483646;
	neg.s32 	%r148, %r121;
	cvta.to.global.u64 	%rd78, %rd99;
	mul.wide.s32 	%rd79, %r2, 8;
	add.s64 	%rd80, %rd78, %rd79;
	ld.global.nc.f64 	%fd13, [%rd80];
	add.s64 	%rd81, %rd1, %rd79;
	ld.global.f64 	%fd516, [%rd81];
	mov.u64 	%rd100, %rd5;
	mov.u64 	%rd101, %rd4;
	mov.u64 	%rd102, %rd2;
$L__BB2_25:
	ld.global.nc.f64 	%fd16, [%rd100];
	ld.global.nc.f64 	%fd418, [%rd101];
	ld.global.nc.f64 	%fd419, [%rd102];
	fma.rn.f64 	%fd17, %fd13, %fd418, %fd419;
	abs.f64 	%fd18, %fd17;
	setp.eq.f64 	%p57, %fd18, 0d7FF0000000000000;
	@%p57 bra 	$L__BB2_28;
	mul.f64 	%fd420, %fd17, 0d3FE45F306DC9C883;
	cvt.rni.s32.f64 	%r149, %fd420;
	cvt.rn.f64.s32 	%fd421, %r149;
	fma.rn.f64 	%fd422, %fd421, 0dBFF921FB54442D18, %fd17;
	fma.rn.f64 	%fd423, %fd421, 0dBC91A62633145C00, %fd422;
	fma.rn.f64 	%fd513, %fd421, 0dB97B839A252049C0, %fd423;
	setp.ltu.f64 	%p58, %fd18, 0d41E0000000000000;
	@%p58 bra 	$L__BB2_29;
	{ // callseq 11, 0
	.param .b64 param0;
	st.param.f64 	[param0], %fd17;
	.param .align 16 .b8 retval0[16];
	call.uni (retval0), 
	__internal_trig_reduction_slowpathd, 
	(
	param0
	);
	ld.param.f64 	%fd513, [retval0];
	ld.param.b32 	%r149, [retval0+8];
	} // callseq 11
	bra.uni 	$L__BB2_29;
$L__BB2_28:
	mov.f64 	%fd425, 0d0000000000000000;
	mul.rn.f64 	%fd513, %fd17, %fd425;
	mov.b32 	%r149, 0;
$L__BB2_29:
	shl.b32 	%r124, %r149, 6;
	cvt.u64.u32 	%rd82, %r124;
	and.b64  	%rd83, %rd82, 64;
	add.s64 	%rd85, %rd84, %rd83;
	mul.rn.f64 	%fd426, %fd513, %fd513;
	and.b32  	%r125, %r149, 1;
	setp.eq.b32 	%p59, %r125, 1;
	selp.f64 	%fd427, 0dBDA8FF8320FD8164, 0d3DE5DB65F9785EBA, %p59;
	ld.global.nc.v2.f64 	{%fd428, %fd429}, [%rd85];
	fma.rn.f64 	%fd430, %fd427, %fd426, %fd428;
	fma.rn.f64 	%fd431, %fd430, %fd426, %fd429;
	ld.global.nc.v2.f64 	{%fd432, %fd433}, [%rd85+16];
	fma.rn.f64 	%fd434, %fd431, %fd426, %fd432;
	fma.rn.f64 	%fd435, %fd434, %fd426, %fd433;
	ld.global.nc.v2.f64 	{%fd436, %fd437}, [%rd85+32];
	fma.rn.f64 	%fd438, %fd435, %fd426, %fd436;
	fma.rn.f64 	%fd439, %fd438, %fd426, %fd437;
	fma.rn.f64 	%fd440, %fd439, %fd513, %fd513;
	fma.rn.f64 	%fd441, %fd439, %fd426, 0d3FF0000000000000;
	selp.f64 	%fd442, %fd441, %fd440, %p59;
	and.b32  	%r126, %r149, 2;
	setp.eq.s32 	%p60, %r126, 0;
	mov.f64 	%fd443, 0d0000000000000000;
	sub.f64 	%fd444, %fd443, %fd442;
	selp.f64 	%fd445, %fd442, %fd444, %p60;
	mul.f64 	%fd446, %fd116, %fd16;
	fma.rn.f64 	%fd23, %fd446, %fd445, %fd516;
	ld.global.nc.f64 	%fd24, [%rd100+8];
	ld.global.nc.f64 	%fd447, [%rd101+8];
	ld.global.nc.f64 	%fd448, [%rd102+8];
	fma.rn.f64 	%fd25, %fd13, %fd447, %fd448;
	abs.f64 	%fd26, %fd25;
	setp.eq.f64 	%p61, %fd26, 0d7FF0000000000000;
	@%p61 bra 	$L__BB2_32;
	mul.f64 	%fd449, %fd25, 0d3FE45F306DC9C883;
	cvt.rni.s32.f64 	%r150, %fd449;
	cvt.rn.f64.s32 	%fd450, %r150;
	fma.rn.f64 	%fd451, %fd450, 0dBFF921FB54442D18, %fd25;
	fma.rn.f64 	%fd452, %fd450, 0dBC91A62633145C00, %fd451;
	fma.rn.f64 	%fd514, %fd450, 0dB97B839A252049C0, %fd452;
	setp.ltu.f64 	%p62, %fd26, 0d41E0000000000000;
	@%p62 bra 	$L__BB2_33;
	{ // callseq 12, 0
	.param .b64 param0;
	st.param.f64 	[param0], %fd25;
	.param .align 16 .b8 retval0[16];
	call.uni (retval0), 
	__internal_trig_reduction_slowpathd, 
	(
	param0
	);
	ld.param.f64 	%fd514, [retval0];
	ld.param.b32 	%r150, [retval0+8];
	} // callseq 12
	bra.uni 	$L__BB2_33;
$L__BB2_32:
	mov.f64 	%fd454, 0d0000000000000000;
	mul.rn.f64 	%fd514, %fd25, %fd454;
	mov.b32 	%r150, 0;
$L__BB2_33:
	shl.b32 	%r129, %r150, 6;
	cvt.u64.u32 	%rd86, %r129;
	and.b64  	%rd87, %rd86, 64;
	add.s64 	%rd89, %rd84, %rd87;
	mul.rn.f64 	%fd455, %fd514, %fd514;
	and.b32  	%r130, %r150, 1;
	setp.eq.b32 	%p63, %r130, 1;
	selp.f64 	%fd456, 0dBDA8FF8320FD8164, 0d3DE5DB65F9785EBA, %p63;
	ld.global.nc.v2.f64 	{%fd457, %fd458}, [%rd89];
	fma.rn.f64 	%fd459, %fd456, %fd455, %fd457;
	fma.rn.f64 	%fd460, %fd459, %fd455, %fd458;
	ld.global.nc.v2.f64 	{%fd461, %fd462}, [%rd89+16];
	fma.rn.f64 	%fd463, %fd460, %fd455, %fd461;
	fma.rn.f64 	%fd464, %fd463, %fd455, %fd462;
	ld.global.nc.v2.f64 	{%fd465, %fd466}, [%rd89+32];
	fma.rn.f64 	%fd467, %fd464, %fd455, %fd465;
	fma.rn.f64 	%fd468, %fd467, %fd455, %fd466;
	fma.rn.f64 	%fd469, %fd468, %fd514, %fd514;
	fma.rn.f64 	%fd470, %fd468, %fd455, 0d3FF0000000000000;
	selp.f64 	%fd471, %fd470, %fd469, %p63;
	and.b32  	%r131, %r150, 2;
	setp.eq.s32 	%p64, %r131, 0;
	mov.f64 	%fd472, 0d0000000000000000;
	sub.f64 	%fd473, %fd472, %fd471;
	selp.f64 	%fd474, %fd471, %fd473, %p64;
	mul.f64 	%fd475, %fd116, %fd24;
	fma.rn.f64 	%fd516, %fd475, %fd474, %fd23;
	add.s32 	%r148, %r148, 2;
	add.s64 	%rd102, %rd102, 16;
	add.s64 	%rd101, %rd101, 16;
	add.s64 	%rd100, %rd100, 16;
	setp.ne.s32 	%p65, %r148, 0;
	@%p65 bra 	$L__BB2_25;
	ld.param.u32 	%r146, [kick_multi_harmonic_param_2];
	and.b32  	%r132, %r146, 1;
	setp.eq.b32 	%p66, %r132, 1;
	not.pred 	%p67, %p66;
	@%p67 bra 	$L__BB2_40;
	ld.global.nc.f64 	%fd32, [%rd100];
	ld.global.nc.f64 	%fd476, [%rd101];
	ld.global.nc.f64 	%fd477, [%rd102];
	fma.rn.f64 	%fd33, %fd13, %fd476, %fd477;
	abs.f64 	%fd34, %fd33;
	setp.eq.f64 	%p68, %fd34, 0d7FF0000000000000;
	@%p68 bra 	$L__BB2_38;
	mul.f64 	%fd478, %fd33, 0d3FE45F306DC9C883;
	cvt.rni.s32.f64 	%r151, %fd478;
	cvt.rn.f64.s32 	%fd479, %r151;
	fma.rn.f64 	%fd480, %fd479, 0dBFF921FB54442D18, %fd33;
	fma.rn.f64 	%fd481, %fd479, 0dBC91A62633145C00, %fd480;
	fma.rn.f64 	%fd515, %fd479, 0dB97B839A252049C0, %fd481;
	setp.ltu.f64 	%p69, %fd34, 0d41E0000000000000;
	@%p69 bra 	$L__BB2_39;
	{ // callseq 13, 0
	.param .b64 param0;
	st.param.f64 	[param0], %fd33;
	.param .align 16 .b8 retval0[16];
	call.uni (retval0), 
	__internal_trig_reduction_slowpathd, 
	(
	param0
	);
	ld.param.f64 	%fd515, [retval0];
	ld.param.b32 	%r151, [retval0+8];
	} // callseq 13
	bra.uni 	$L__BB2_39;
$L__BB2_38:
	mov.f64 	%fd483, 0d0000000000000000;
	mul.rn.f64 	%fd515, %fd33, %fd483;
	mov.b32 	%r151, 0;
$L__BB2_39:
	shl.b32 	%r135, %r151, 6;
	cvt.u64.u32 	%rd90, %r135;
	and.b64  	%rd91, %rd90, 64;
	mov.u64 	%rd92, __cudart_sin_cos_coeffs;
	add.s64 	%rd93, %rd92, %rd91;
	mul.rn.f64 	%fd484, %fd515, %fd515;
	and.b32  	%r136, %r151, 1;
	setp.eq.b32 	%p70, %r136, 1;
	selp.f64 	%fd485, 0dBDA8FF8320FD8164, 0d3DE5DB65F9785EBA, %p70;
	ld.global.nc.v2.f64 	{%fd486, %fd487}, [%rd93];
	fma.rn.f64 	%fd488, %fd485, %fd484, %fd486;
	fma.rn.f64 	%fd489, %fd488, %fd484, %fd487;
	ld.global.nc.v2.f64 	{%fd490, %fd491}, [%rd93+16];
	fma.rn.f64 	%fd492, %fd489, %fd484, %fd490;
	fma.rn.f64 	%fd493, %fd492, %fd484, %fd491;
	ld.global.nc.v2.f64 	{%fd494, %fd495}, [%rd93+32];
	fma.rn.f64 	%fd496, %fd493, %fd484, %fd494;
	fma.rn.f64 	%fd497, %fd496, %fd484, %fd495;
	fma.rn.f64 	%fd498, %fd497, %fd515, %fd515;
	fma.rn.f64 	%fd499, %fd497, %fd484, 0d3FF0000000000000;
	selp.f64 	%fd500, %fd499, %fd498, %p70;
	and.b32  	%r137, %r151, 2;
	setp.eq.s32 	%p71, %r137, 0;
	mov.f64 	%fd501, 0d0000000000000000;
	sub.f64 	%fd502, %fd501, %fd500;
	selp.f64 	%fd503, %fd500, %fd502, %p71;
	mul.f64 	%fd504, %fd116, %fd32;
	fma.rn.f64 	%fd516, %fd504, %fd503, %fd516;
$L__BB2_40:
	ld.param.f64 	%fd511, [kick_multi_harmonic_param_8];
	add.f64 	%fd505, %fd511, %fd516;
	mul.wide.s32 	%rd94, %r2, 8;
	add.s64 	%rd95, %rd1, %rd94;
	st.global.f64 	[%rd95], %fd505;
	mov.u32 	%r138, %ntid.x;
	mov.u32 	%r139, %nctaid.x;
	mad.lo.s32 	%r2, %r138, %r139, %r2;
	setp.lt.s32 	%p72, %r2, %r60;
	@%p72 bra 	$L__BB2_24;
	bra.uni 	$L__BB2_78;
$L__BB2_41:
	mul.f64 	%fd387, %fd41, 0d3FE45F306DC9C883;
	cvt.rni.s32.f64 	%r153, %fd387;
	cvt.rn.f64.s32 	%fd388, %r153;
	fma.rn.f64 	%fd389, %fd388, 0dBFF921FB54442D18, %fd41;
	fma.rn.f64 	%fd390, %fd388, 0dBC91A62633145C00, %fd389;
	fma.rn.f64 	%fd517, %fd388, 0dB97B839A252049C0, %fd390;
	setp.ltu.f64 	%p50, %fd42, 0d41E0000000000000;
	@%p50 bra 	$L__BB2_43;
	{ // callseq 10, 0
	.param .b64 param0;
	st.param.f64 	[param0], %fd41;
	.param .align 16 .b8 retval0[16];
	call.uni (retval0), 
	__internal_trig_reduction_slowpathd, 
	(
	param0
	);
	ld.param.f64 	%fd517, [retval0];
	ld.param.b32 	%r153, [retval0+8];
	} // callseq 10
$L__BB2_43:
	ld.param.f64 	%fd509, [kick_multi_harmonic_param_8];
	shl.b32 	%r117, %r153, 6;
	cvt.u64.u32 	%rd70, %r117;
	and.b64  	%rd71, %rd70, 64;
	add.s64 	%rd73, %rd72, %rd71;
	mul.rn.f64 	%fd393, %fd517, %fd517;
	and.b32  	%r118, %r153, 1;
	setp.eq.b32 	%p51, %r118, 1;
	selp.f64 	%fd394, 0dBDA8FF8320FD8164, 0d3DE5DB65F9785EBA, %p51;
	ld.global.nc.v2.f64 	{%fd395, %fd396}, [%rd73];
	fma.rn.f64 	%fd397, %fd394, %fd393, %fd395;
	fma.rn.f64 	%fd398, %fd397, %fd393, %fd396;
	ld.global.nc.v2.f64 	{%fd399, %fd400}, [%rd73+16];
	fma.rn.f64 	%fd401, %fd398, %fd393, %fd399;
	fma.rn.f64 	%fd402, %fd401, %fd393, %fd400;
	ld.global.nc.v2.f64 	{%fd403, %fd404}, [%rd73+32];
	fma.rn.f64 	%fd405, %fd402, %fd393, %fd403;
	fma.rn.f64 	%fd406, %fd405, %fd393, %fd404;
	fma.rn.f64 	%fd407, %fd406, %fd517, %fd517;
	fma.rn.f64 	%fd408, %fd406, %fd393, 0d3FF0000000000000;
	selp.f64 	%fd409, %fd408, %fd407, %p51;
	and.b32  	%r119, %r153, 2;
	setp.eq.s32 	%p52, %r119, 0;
	mov.f64 	%fd410, 0d0000000000000000;
	sub.f64 	%fd411, %fd410, %fd409;
	selp.f64 	%fd412, %fd409, %fd411, %p52;
	fma.rn.f64 	%fd413, %fd10, %fd412, %fd509;
	add.s64 	%rd75, %rd1, %rd68;
	ld.global.f64 	%fd414, [%rd75];
	add.f64 	%fd415, %fd414, %fd413;
	st.global.f64 	[%rd75], %fd415;
	add.s32 	%r2, %r2, %r3;
	setp.lt.s32 	%p53, %r2, %r60;
	@%p53 bra 	$L__BB2_19;
	bra.uni 	$L__BB2_78;
$L__BB2_44:
	mul.f64 	%fd326, %fd48, 0d3FE45F306DC9C883;
	cvt.rni.s32.f64 	%r155, %fd326;
	cvt.rn.f64.s32 	%fd327, %r155;
	fma.rn.f64 	%fd328, %fd327, 0dBFF921FB54442D18, %fd48;
	fma.rn.f64 	%fd329, %fd327, 0dBC91A62633145C00, %fd328;
	fma.rn.f64 	%fd518, %fd327, 0dB97B839A252049C0, %fd329;
	setp.ltu.f64 	%p40, %fd49, 0d41E0000000000000;
	@%p40 bra 	$L__BB2_46;
	{ // callseq 8, 0
	.param .b64 param0;
	st.param.f64 	[param0], %fd48;
	.param .align 16 .b8 retval0[16];
	call.uni (retval0), 
	__internal_trig_reduction_slowpathd, 
	(
	param0
	);
	ld.param.f64 	%fd518, [retval0];
	ld.param.b32 	%r155, [retval0+8];
	} // callseq 8
$L__BB2_46:
	shl.b32 	%r104, %r155, 6;
	cvt.u64.u32 	%rd58, %r104;
	and.b64  	%rd59, %rd58, 64;
	add.s64 	%rd61, %rd60, %rd59;
	mul.rn.f64 	%fd332, %fd518, %fd518;
	and.b32  	%r105, %r155, 1;
	setp.eq.b32 	%p41, %r105, 1;
	selp.f64 	%fd333, 0dBDA8FF8320FD8164, 0d3DE5DB65F9785EBA, %p41;
	ld.global.nc.v2.f64 	{%fd334, %fd335}, [%rd61];
	fma.rn.f64 	%fd336, %fd333, %fd332, %fd334;
	fma.rn.f64 	%fd337, %fd336, %fd332, %fd335;
	ld.global.nc.v2.f64 	{%fd338, %fd339}, [%rd61+16];
	fma.rn.f64 	%fd340, %fd337, %fd332, %fd338;
	fma.rn.f64 	%fd341, %fd340, %fd332, %fd339;
	ld.global.nc.v2.f64 	{%fd342, %fd343}, [%rd61+32];
	fma.rn.f64 	%fd344, %fd341, %fd332, %fd342;
	fma.rn.f64 	%fd345, %fd344, %fd332, %fd343;
	fma.rn.f64 	%fd346, %fd345, %fd518, %fd518;
	fma.rn.f64 	%fd347, %fd345, %fd332, 0d3FF0000000000000;
	selp.f64 	%fd348, %fd347, %fd346, %p41;
	and.b32  	%r106, %r155, 2;
	setp.eq.s32 	%p42, %r106, 0;
	mov.f64 	%fd349, 0d0000000000000000;
	sub.f64 	%fd350, %fd349, %fd348;
	selp.f64 	%fd54, %fd348, %fd350, %p42;
	ld.global.nc.f64 	%fd55, [%rd5+8];
	ld.global.nc.f64 	%fd351, [%rd4+8];
	ld.global.nc.f64 	%fd352, [%rd2+8];
	fma.rn.f64 	%fd56, %fd351, %fd47, %fd352;
	abs.f64 	%fd57, %fd56;
	setp.neu.f64 	%p43, %fd57, 0d7FF0000000000000;
	@%p43 bra 	$L__BB2_48;
	mov.f64 	%fd358, 0d0000000000000000;
	mul.rn.f64 	%fd519, %fd56, %fd358;
	mov.b32 	%r156, 0;
	bra.uni 	$L__BB2_50;
$L__BB2_48:
	mul.f64 	%fd353, %fd56, 0d3FE45F306DC9C883;
	cvt.rni.s32.f64 	%r156, %fd353;
	cvt.rn.f64.s32 	%fd354, %r156;
	fma.rn.f64 	%fd355, %fd354, 0dBFF921FB54442D18, %fd56;
	fma.rn.f64 	%fd356, %fd354, 0dBC91A62633145C00, %fd355;
	fma.rn.f64 	%fd519, %fd354, 0dB97B839A252049C0, %fd356;
	setp.ltu.f64 	%p44, %fd57, 0d41E0000000000000;
	@%p44 bra 	$L__BB2_50;
	{ // callseq 9, 0
	.param .b64 param0;
	st.param.f64 	[param0], %fd56;
	.param .align 16 .b8 retval0[16];
	call.uni (retval0), 
	__internal_trig_reduction_slowpathd, 
	(
	param0
	);
	ld.param.f64 	%fd519, [retval0];
	ld.param.b32 	%r156, [retval0+8];
	} // callseq 9
$L__BB2_50:
	ld.param.f64 	%fd508, [kick_multi_harmonic_param_8];
	shl.b32 	%r109, %r156, 6;
	cvt.u64.u32 	%rd62, %r109;
	and.b64  	%rd63, %rd62, 64;
	add.s64 	%rd65, %rd60, %rd63;
	mul.rn.f64 	%fd359, %fd519, %fd519;
	and.b32  	%r110, %r156, 1;
	setp.eq.b32 	%p45, %r110, 1;
	selp.f64 	%fd360, 0dBDA8FF8320FD8164, 0d3DE5DB65F9785EBA, %p45;
	ld.global.nc.v2.f64 	{%fd361, %fd362}, [%rd65];
	fma.rn.f64 	%fd363, %fd360, %fd359, %fd361;
	fma.rn.f64 	%fd364, %fd363, %fd359, %fd362;
	ld.global.nc.v2.f64 	{%fd365, %fd366}, [%rd65+16];
	fma.rn.f64 	%fd367, %fd364, %fd359, %fd365;
	fma.rn.f64 	%fd368, %fd367, %fd359, %fd366;
	ld.global.nc.v2.f64 	{%fd369, %fd370}, [%rd65+32];
	fma.rn.f64 	%fd371, %fd368, %fd359, %fd369;
	fma.rn.f64 	%fd372, %fd371, %fd359, %fd370;
	fma.rn.f64 	%fd373, %fd372, %fd519, %fd519;
	fma.rn.f64 	%fd374, %fd372, %fd359, 0d3FF0000000000000;
	selp.f64 	%fd375, %fd374, %fd373, %p45;
	and.b32  	%r111, %r156, 2;
	setp.eq.s32 	%p46, %r111, 0;
	mov.f64 	%fd376, 0d0000000000000000;
	sub.f64 	%fd377, %fd376, %fd375;
	selp.f64 	%fd378, %fd375, %fd377, %p46;
	mul.f64 	%fd379, %fd116, %fd55;
	mul.f64 	%fd380, %fd379, %fd378;
	fma.rn.f64 	%fd381, %fd7, %fd54, %fd380;
	add.f64 	%fd382, %fd508, %fd381;
	mul.wide.s32 	%rd66, %r2, 8;
	add.s64 	%rd67, %rd1, %rd66;
	ld.global.f64 	%fd383, [%rd67];
	add.f64 	%fd384, %fd383, %fd382;
	st.global.f64 	[%rd67], %fd384;
	mov.u32 	%r112, %ntid.x;
	mov.u32 	%r113, %nctaid.x;
	mad.lo.s32 	%r2, %r112, %r113, %r2;
	setp.lt.s32 	%p47, %r2, %r60;
	@%p47 bra 	$L__BB2_5;
	bra.uni 	$L__BB2_78;
$L__BB2_51:
	mul.f64 	%fd237, %fd63, 0d3FE45F306DC9C883;
	cvt.rni.s32.f64 	%r158, %fd237;
	cvt.rn.f64.s32 	%fd238, %r158;
	fma.rn.f64 	%fd239, %fd238, 0dBFF921FB54442D18, %fd63;
	fma.rn.f64 	%fd240, %fd238, 0dBC91A62633145C00, %fd239;
	fma.rn.f64 	%fd520, %fd238, 0dB97B839A252049C0, %fd240;
	setp.ltu.f64 	%p26, %fd64, 0d41E0000000000000;
	@%p26 bra 	$L__BB2_53;
	{ // callseq 5, 0
	.param .b64 param0;
	st.param.f64 	[param0], %fd63;
	.param .align 16 .b8 retval0[16];
	call.uni (retval0), 
	__internal_trig_reduction_slowpathd, 
	(
	param0
	);
	ld.param.f64 	%fd520, [retval0];
	ld.param.b32 	%r158, [retval0+8];
	} // callseq 5
$L__BB2_53:
	shl.b32 	%r87, %r158, 6;
	cvt.u64.u32 	%rd41, %r87;
	and.b64  	%rd42, %rd41, 64;
	add.s64 	%rd44, %rd43, %rd42;
	mul.rn.f64 	%fd243, %fd520, %fd520;
	and.b32  	%r88, %r158, 1;
	setp.eq.b32 	%p27, %r88, 1;
	selp.f64 	%fd244, 0dBDA8FF8320FD8164, 0d3DE5DB65F9785EBA, %p27;
	ld.global.nc.v2.f64 	{%fd245, %fd246}, [%rd44];
	fma.rn.f64 	%fd247, %fd244, %fd243, %fd245;
	fma.rn.f64 	%fd248, %fd247, %fd243, %fd246;
	ld.global.nc.v2.f64 	{%fd249, %fd250}, [%rd44+16];
	fma.rn.f64 	%fd251, %fd248, %fd243, %fd249;
	fma.rn.f64 	%fd252, %fd251, %fd243, %fd250;
	ld.global.nc.v2.f64 	{%fd253, %fd254}, [%rd44+32];
	fma.rn.f64 	%fd255, %fd252, %fd243, %fd253;
	fma.rn.f64 	%fd256, %fd255, %fd243, %fd254;
	fma.rn.f64 	%fd257, %fd256, %fd520, %fd520;
	fma.rn.f64 	%fd258, %fd256, %fd243, 0d3FF0000000000000;
	selp.f64 	%fd259, %fd258, %fd257, %p27;
	and.b32  	%r89, %r158, 2;
	setp.eq.s32 	%p28, %r89, 0;
	mov.f64 	%fd260, 0d0000000000000000;
	sub.f64 	%fd261, %fd260, %fd259;
	selp.f64 	%fd69, %fd259, %fd261, %p28;
	ld.global.nc.f64 	%fd70, [%rd5+8];
	ld.global.nc.f64 	%fd262, [%rd4+8];
	ld.global.nc.f64 	%fd263, [%rd2+8];
	fma.rn.f64 	%fd71, %fd262, %fd62, %fd263;
	abs.f64 	%fd72, %fd71;
	setp.neu.f64 	%p29, %fd72, 0d7FF0000000000000;
	@%p29 bra 	$L__BB2_55;
	mov.f64 	%fd269, 0d0000000000000000;
	mul.rn.f64 	%fd521, %fd71, %fd269;
	mov.b32 	%r159, 0;
	bra.uni 	$L__BB2_57;
$L__BB2_55:
	mul.f64 	%fd264, %fd71, 0d3FE45F306DC9C883;
	cvt.rni.s32.f64 	%r159, %fd264;
	cvt.rn.f64.s32 	%fd265, %r159;
	fma.rn.f64 	%fd266, %fd265, 0dBFF921FB54442D18, %fd71;
	fma.rn.f64 	%fd267, %fd265, 0dBC91A62633145C00, %fd266;
	fma.rn.f64 	%fd521, %fd265, 0dB97B839A252049C0, %fd267;
	setp.ltu.f64 	%p30, %fd72, 0d41E0000000000000;
	@%p30 bra 	$L__BB2_57;
	{ // callseq 6, 0
	.param .b64 param0;
	st.param.f64 	[param0], %fd71;
	.param .align 16 .b8 retval0[16];
	call.uni (retval0), 
	__internal_trig_reduction_slowpathd, 
	(
	param0
	);
	ld.param.f64 	%fd521, [retval0];
	ld.param.b32 	%r159, [retval0+8];
	} // callseq 6
$L__BB2_57:
	shl.b32 	%r92, %r159, 6;
	cvt.u64.u32 	%rd45, %r92;
	and.b64  	%rd46, %rd45, 64;
	add.s64 	%rd48, %rd43, %rd46;
	mul.rn.f64 	%fd270, %fd521, %fd521;
	and.b32  	%r93, %r159, 1;
	setp.eq.b32 	%p31, %r93, 1;
	selp.f64 	%fd271, 0dBDA8FF8320FD8164, 0d3DE5DB65F9785EBA, %p31;
	ld.global.nc.v2.f64 	{%fd272, %fd273}, [%rd48];
	fma.rn.f64 	%fd274, %fd271, %fd270, %fd272;
	fma.rn.f64 	%fd275, %fd274, %fd270, %fd273;
	ld.global.nc.v2.f64 	{%fd276, %fd277}, [%rd48+16];
	fma.rn.f64 	%fd278, %fd275, %fd270, %fd276;
	fma.rn.f64 	%fd279, %fd278, %fd270, %fd277;
	ld.global.nc.v2.f64 	{%fd280, %fd281}, [%rd48+32];
	fma.rn.f64 	%fd282, %fd279, %fd270, %fd280;
	fma.rn.f64 	%fd283, %fd282, %fd270, %fd281;
	fma.rn.f64 	%fd284, %fd283, %fd521, %fd521;
	fma.rn.f64 	%fd285, %fd283, %fd270, 0d3FF0000000000000;
	selp.f64 	%fd286, %fd285, %fd284, %p31;
	and.b32  	%r94, %r159, 2;
	setp.eq.s32 	%p32, %r94, 0;
	mov.f64 	%fd287, 0d0000000000000000;
	sub.f64 	%fd288, %fd287, %fd286;
	selp.f64 	%fd289, %fd286, %fd288, %p32;
	mul.f64 	%fd290, %fd116, %fd70;
	mul.f64 	%fd291, %fd290, %fd289;
	fma.rn.f64 	%fd77, %fd4, %fd69, %fd291;
	ld.global.nc.f64 	%fd78, [%rd5+16];
	ld.global.nc.f64 	%fd292, [%rd4+16];
	ld.global.nc.f64 	%fd293, [%rd2+16];
	fma.rn.f64 	%fd79, %fd292, %fd62, %fd293;
	abs.f64 	%fd80, %fd79;
	setp.neu.f64 	%p33, %fd80, 0d7FF0000000000000;
	@%p33 bra 	$L__BB2_59;
	mov.f64 	%fd299, 0d0000000000000000;
	mul.rn.f64 	%fd522, %fd79, %fd299;
	mov.b32 	%r160, 0;
	bra.uni 	$L__BB2_61;
$L__BB2_59:
	mul.f64 	%fd294, %fd79, 0d3FE45F306DC9C883;
	cvt.rni.s32.f64 	%r160, %fd294;
	cvt.rn.f64.s32 	%fd295, %r160;
	fma.rn.f64 	%fd296, %fd295, 0dBFF921FB54442D18, %fd79;
	fma.rn.f64 	%fd297, %fd295, 0dBC91A62633145C00, %fd296;
	fma.rn.f64 	%fd522, %fd295, 0dB97B839A252049C0, %fd297;
	setp.ltu.f64 	%p34, %fd80, 0d41E0000000000000;
	@%p34 bra 	$L__BB2_61;
	{ // callseq 7, 0
	.param .b64 param0;
	st.param.f64 	[param0], %fd79;
	.param .align 16 .b8 retval0[16];
	call.uni (retval0), 
	__internal_trig_reduction_slowpathd, 
	(
	param0
	);
	ld.param.f64 	%fd522, [retval0];
	ld.param.b32 	%r160, [retval0+8];
	} // callseq 7
$L__BB2_61:
	ld.param.f64 	%fd507, [kick_multi_harmonic_param_8];
	shl.b32 	%r97, %r160, 6;
	cvt.u64.u32 	%rd49, %r97;
	and.b64  	%rd50, %rd49, 64;
	add.s64 	%rd52, %rd43, %rd50;
	mul.rn.f64 	%fd300, %fd522, %fd522;
	and.b32  	%r98, %r160, 1;
	setp.eq.b32 	%p35, %r98, 1;
	selp.f64 	%fd301, 0dBDA8FF8320FD8164, 0d3DE5DB65F9785EBA, %p35;
	ld.global.nc.v2.f64 	{%fd302, %fd303}, [%rd52];
	fma.rn.f64 	%fd304, %fd301, %fd300, %fd302;
	fma.rn.f64 	%fd305, %fd304, %fd300, %fd303;
	ld.global.nc.v2.f64 	{%fd306, %fd307}, [%rd52+16];
	fma.rn.f64 	%fd308, %fd305, %fd300, %fd306;
	fma.rn.f64 	%fd309, %fd308, %fd300, %fd307;
	ld.global.nc.v2.f64 	{%fd310, %fd311}, [%rd52+32];
	fma.rn.f64 	%fd312, %fd309, %fd300, %fd310;
	fma.rn.f64 	%fd313, %fd312, %fd300, %fd311;
	fma.rn.f64 	%fd314, %fd313, %fd522, %fd522;
	fma.rn.f64 	%fd315, %fd313, %fd300, 0d3FF0000000000000;
	selp.f64 	%fd316, %fd315, %fd314, %p35;
	and.b32  	%r99, %r160, 2;
	setp.eq.s32 	%p36, %r99, 0;
	mov.f64 	%fd317, 0d0000000000000000;
	sub.f64 	%fd318, %fd317, %fd316;
	selp.f64 	%fd319, %fd316, %fd318, %p36;
	mul.f64 	%fd320, %fd116, %fd78;
	fma.rn.f64 	%fd321, %fd320, %fd319, %fd77;
	add.f64 	%fd322, %fd507, %fd321;
	mul.wide.s32 	%rd53, %r2, 8;
	add.s64 	%rd54, %rd1, %rd53;
	ld.global.f64 	%fd323, [%rd54];
	add.f64 	%fd324, %fd323, %fd322;
	st.global.f64 	[%rd54], %fd324;
	mov.u32 	%r100, %ntid.x;
	mov.u32 	%r101, %nctaid.x;
	mad.lo.s32 	%r2, %r100, %r101, %r2;
	setp.lt.s32 	%p37, %r2, %r60;
	@%p37 bra 	$L__BB2_15;
	bra.uni 	$L__BB2_78;
$L__BB2_62:
	mul.f64 	%fd119, %fd86, 0d3FE45F306DC9C883;
	cvt.rni.s32.f64 	%r162, %fd119;
	cvt.rn.f64.s32 	%fd120, %r162;
	fma.rn.f64 	%fd121, %fd120, 0dBFF921FB54442D18, %fd86;
	fma.rn.f64 	%fd122, %fd120, 0dBC91A62633145C00, %fd121;
	fma.rn.f64 	%fd523, %fd120, 0dB97B839A252049C0, %fd122;
	setp.ltu.f64 	%p8, %fd87, 0d41E0000000000000;
	@%p8 bra 	$L__BB2_64;
	{ // callseq 1, 0
	.param .b64 param0;
	st.param.f64 	[param0], %fd86;
	.param .align 16 .b8 retval0[16];
	call.uni (retval0), 
	__internal_trig_reduction_slowpathd, 
	(
	param0
	);
	ld.param.f64 	%fd523, [retval0];
	ld.param.b32 	%r162, [retval0+8];
	} // callseq 1
$L__BB2_64:
	shl.b32 	%r65, %r162, 6;
	cvt.u64.u32 	%rd20, %r65;
	and.b64  	%rd21, %rd20, 64;
	add.s64 	%rd23, %rd22, %rd21;
	mul.rn.f64 	%fd125, %fd523, %fd523;
	and.b32  	%r66, %r162, 1;
	setp.eq.b32 	%p9, %r66, 1;
	selp.f64 	%fd126, 0dBDA8FF8320FD8164, 0d3DE5DB65F9785EBA, %p9;
	ld.global.nc.v2.f64 	{%fd127, %fd128}, [%rd23];
	fma.rn.f64 	%fd129, %fd126, %fd125, %fd127;
	fma.rn.f64 	%fd130, %fd129, %fd125, %fd128;
	ld.global.nc.v2.f64 	{%fd131, %fd132}, [%rd23+16];
	fma.rn.f64 	%fd133, %fd130, %fd125, %fd131;
	fma.rn.f64 	%fd134, %fd133, %fd125, %fd132;
	ld.global.nc.v2.f64 	{%fd135, %fd136}, [%rd23+32];
	fma.rn.f64 	%fd137, %fd134, %fd125, %fd135;
	fma.rn.f64 	%fd138, %fd137, %fd125, %fd136;
	fma.rn.f64 	%fd139, %fd138, %fd523, %fd523;
	fma.rn.f64 	%fd140, %fd138, %fd125, 0d3FF0000000000000;
	selp.f64 	%fd141, %fd140, %fd139, %p9;
	and.b32  	%r67, %r162, 2;
	setp.eq.s32 	%p10, %r67, 0;
	mov.f64 	%fd142, 0d0000000000000000;
	sub.f64 	%fd143, %fd142, %fd141;
	selp.f64 	%fd92, %fd141, %fd143, %p10;
	ld.global.nc.f64 	%fd93, [%rd5+8];
	ld.global.nc.f64 	%fd144, [%rd4+8];
	ld.global.nc.f64 	%fd145, [%rd2+8];
	fma.rn.f64 	%fd94, %fd144, %fd85, %fd145;
	abs.f64 	%fd95, %fd94;
	setp.neu.f64 	%p11, %fd95, 0d7FF0000000000000;
	@%p11 bra 	$L__BB2_66;
	mov.f64 	%fd151, 0d0000000000000000;
	mul.rn.f64 	%fd524, %fd94, %fd151;
	mov.b32 	%r163, 0;
	bra.uni 	$L__BB2_68;
$L__BB2_66:
	mul.f64 	%fd146, %fd94, 0d3FE45F306DC9C883;
	cvt.rni.s32.f64 	%r163, %fd146;
	cvt.rn.f64.s32 	%fd147, %r163;
	fma.rn.f64 	%fd148, %fd147, 0dBFF921FB54442D18, %fd94;
	fma.rn.f64 	%fd149, %fd147, 0dBC91A62633145C00, %fd148;
	fma.rn.f64 	%fd524, %fd147, 0dB97B839A252049C0, %fd149;
	setp.ltu.f64 	%p12, %fd95, 0d41E0000000000000;
	@%p12 bra 	$L__BB2_68;
	{ // callseq 2, 0
	.param .b64 param0;
	st.param.f64 	[param0], %fd94;
	.param .align 16 .b8 retval0[16];
	call.uni (retval0), 
	__internal_trig_reduction_slowpathd, 
	(
	param0
	);
	ld.param.f64 	%fd524, [retval0];
	ld.param.b32 	%r163, [retval0+8];
	} // callseq 2
$L__BB2_68:
	shl.b32 	%r70, %r163, 6;
	cvt.u64.u32 	%rd24, %r70;
	and.b64  	%rd25, %rd24, 64;
	add.s64 	%rd27, %rd22, %rd25;
	mul.rn.f64 	%fd152, %fd524, %fd524;
	and.b32  	%r71, %r163, 1;
	setp.eq.b32 	%p13, %r71, 1;
	selp.f64 	%fd153, 0dBDA8FF8320FD8164, 0d3DE5DB65F9785EBA, %p13;
	ld.global.nc.v2.f64 	{%fd154, %fd155}, [%rd27];
	fma.rn.f64 	%fd156, %fd153, %fd152, %fd154;
	fma.rn.f64 	%fd157, %fd156, %fd152, %fd155;
	ld.global.nc.v2.f64 	{%fd158, %fd159}, [%rd27+16];
	fma.rn.f64 	%fd160, %fd157, %fd152, %fd158;
	fma.rn.f64 	%fd161, %fd160, %fd152, %fd159;
	ld.global.nc.v2.f64 	{%fd162, %fd163}, [%rd27+32];
	fma.rn.f64 	%fd164, %fd161, %fd152, %fd162;
	fma.rn.f64 	%fd165, %fd164, %fd152, %fd163;
	fma.rn.f64 	%fd166, %fd165, %fd524, %fd524;
	fma.rn.f64 	%fd167, %fd165, %fd152, 0d3FF0000000000000;
	selp.f64 	%fd168, %fd167, %fd166, %p13;
	and.b32  	%r72, %r163, 2;
	setp.eq.s32 	%p14, %r72, 0;
	mov.f64 	%fd169, 0d0000000000000000;
	sub.f64 	%fd170, %fd169, %fd168;
	selp.f64 	%fd171, %fd168, %fd170, %p14;
	mul.f64 	%fd172, %fd116, %fd93;
	mul.f64 	%fd173, %fd172, %fd171;
	fma.rn.f64 	%fd100, %fd1, %fd92, %fd173;
	ld.global.nc.f64 	%fd101, [%rd5+16];
	ld.global.nc.f64 	%fd174, [%rd4+16];
	ld.global.nc.f64 	%fd175, [%rd2+16];
	fma.rn.f64 	%fd102, %fd174, %fd85, %fd175;
	abs.f64 	%fd103, %fd102;
	setp.neu.f64 	%p15, %fd103, 0d7FF0000000000000;
	@%p15 bra 	$L__BB2_70;
	mov.f64 	%fd181, 0d0000000000000000;
	mul.rn.f64 	%fd525, %fd102, %fd181;
	mov.b32 	%r164, 0;
	bra.uni 	$L__BB2_72;
$L__BB2_70:
	mul.f64 	%fd176, %fd102, 0d3FE45F306DC9C883;
	cvt.rni.s32.f64 	%r164, %fd176;
	cvt.rn.f64.s32 	%fd177, %r164;
	fma.rn.f64 	%fd178, %fd177, 0dBFF921FB54442D18, %fd102;
	fma.rn.f64 	%fd179, %fd177, 0dBC91A62633145C00, %fd178;
	fma.rn.f64 	%fd525, %fd177, 0dB97B839A252049C0, %fd179;
	setp.ltu.f64 	%p16, %fd103, 0d41E0000000000000;
	@%p16 bra 	$L__BB2_72;
	{ // callseq 3, 0
	.param .b64 param0;
	st.param.f64 	[param0], %fd102;
	.param .align 16 .b8 retval0[16];
	call.uni (retval0), 
	__internal_trig_reduction_slowpathd, 
	(
	param0
	);
	ld.param.f64 	%fd525, [retval0];
	ld.param.b32 	%r164, [retval0+8];
	} // callseq 3
$L__BB2_72:
	shl.b32 	%r75, %r164, 6;
	cvt.u64.u32 	%rd28, %r75;
	and.b64  	%rd29, %rd28, 64;
	add.s64 	%rd31, %rd22, %rd29;
	mul.rn.f64 	%fd182, %fd525, %fd525;
	and.b32  	%r76, %r164, 1;
	setp.eq.b32 	%p17, %r76, 1;
	selp.f64 	%fd183, 0dBDA8FF8320FD8164, 0d3DE5DB65F9785EBA, %p17;
	ld.global.nc.v2.f64 	{%fd184, %fd185}, [%rd31];
	fma.rn.f64 	%fd186, %fd183, %fd182, %fd184;
	fma.rn.f64 	%fd187, %fd186, %fd182, %fd185;
	ld.global.nc.v2.f64 	{%fd188, %fd189}, [%rd31+16];
	fma.rn.f64 	%fd190, %fd187, %fd182, %fd188;
	fma.rn.f64 	%fd191, %fd190, %fd182, %fd189;
	ld.global.nc.v2.f64 	{%fd192, %fd193}, [%rd31+32];
	fma.rn.f64 	%fd194, %fd191, %fd182, %fd192;
	fma.rn.f64 	%fd195, %fd194, %fd182, %fd193;
	fma.rn.f64 	%fd196, %fd195, %fd525, %fd525;
	fma.rn.f64 	%fd197, %fd195, %fd182, 0d3FF0000000000000;
	selp.f64 	%fd198, %fd197, %fd196, %p17;
	and.b32  	%r77, %r164, 2;
	setp.eq.s32 	%p18, %r77, 0;
	mov.f64 	%fd199, 0d0000000000000000;
	sub.f64 	%fd200, %fd199, %fd198;
	selp.f64 	%fd201, %fd198, %fd200, %p18;
	mul.f64 	%fd202, %fd116, %fd101;
	fma.rn.f64 	%fd108, %fd202, %fd201, %fd100;
	ld.global.nc.f64 	%fd109, [%rd5+24];
	ld.global.nc.f64 	%fd203, [%rd4+24];
	ld.global.nc.f64 	%fd204, [%rd2+24];
	fma.rn.f64 	%fd110, %fd203, %fd85, %fd204;
	abs.f64 	%fd111, %fd110;
	setp.neu.f64 	%p19, %fd111, 0d7FF0000000000000;
	@%p19 bra 	$L__BB2_74;
	mov.f64 	%fd210, 0d0000000000000000;
	mul.rn.f64 	%fd526, %fd110, %fd210;
	mov.b32 	%r165, 0;
	bra.uni 	$L__BB2_76;
$L__BB2_74:
	mul.f64 	%fd205, %fd110, 0d3FE45F306DC9C883;
	cvt.rni.s32.f64 	%r165, %fd205;
	cvt.rn.f64.s32 	%fd206, %r165;
	fma.rn.f64 	%fd207, %fd206, 0dBFF921FB54442D18, %fd110;
	fma.rn.f64 	%fd208, %fd206, 0dBC91A62633145C00, %fd207;
	fma.rn.f64 	%fd526, %fd206, 0dB97B839A252049C0, %fd208;
	setp.ltu.f64 	%p20, %fd111, 0d41E0000000000000;
	@%p20 bra 	$L__BB2_76;
	{ // callseq 4, 0
	.param .b64 param0;
	st.param.f64 	[param0], %fd110;
	.param .align 16 .b8 retval0[16];
	call.uni (retval0), 
	__internal_trig_reduction_slowpathd, 
	(
	param0
	);
	ld.param.f64 	%fd526, [retval0];
	ld.param.b32 	%r165, [retval0+8];
	} // callseq 4
$L__BB2_76:
	ld.param.f64 	%fd506, [kick_multi_harmonic_param_8];
	shl.b32 	%r80, %r165, 6;
	cvt.u64.u32 	%rd32, %r80;
	and.b64  	%rd33, %rd32, 64;
	mov.u64 	%rd34, __cudart_sin_cos_coeffs;
	add.s64 	%rd35, %rd34, %rd33;
	mul.rn.f64 	%fd211, %fd526, %fd526;
	and.b32  	%r81, %r165, 1;
	setp.eq.b32 	%p21, %r81, 1;
	selp.f64 	%fd212, 0dBDA8FF8320FD8164, 0d3DE5DB65F9785EBA, %p21;
	ld.global.nc.v2.f64 	{%fd213, %fd214}, [%rd35];
	fma.rn.f64 	%fd215, %fd212, %fd211, %fd213;
	fma.rn.f64 	%fd216, %fd215, %fd211, %fd214;
	ld.global.nc.v2.f64 	{%fd217, %fd218}, [%rd35+16];
	fma.rn.f64 	%fd219, %fd216, %fd211, %fd217;
	fma.rn.f64 	%fd220, %fd219, %fd211, %fd218;
	ld.global.nc.v2.f64 	{%fd221, %fd222}, [%rd35+32];
	fma.rn.f64 	%fd223, %fd220, %fd211, %fd221;
	fma.rn.f64 	%fd224, %fd223, %fd211, %fd222;
	fma.rn.f64 	%fd225, %fd224, %fd526, %fd526;
	fma.rn.f64 	%fd226, %fd224, %fd211, 0d3FF0000000000000;
	selp.f64 	%fd227, %fd226, %fd225, %p21;
	and.b32  	%r82, %r165, 2;
	setp.eq.s32 	%p22, %r82, 0;
	mov.f64 	%fd228, 0d0000000000000000;
	sub.f64 	%fd229, %fd228, %fd227;
	selp.f64 	%fd230, %fd227, %fd229, %p22;
	mul.f64 	%fd231, %fd116, %fd109;
	fma.rn.f64 	%fd232, %fd231, %fd230, %fd108;
	add.f64 	%fd233, %fd506, %fd232;
	mul.wide.s32 	%rd36, %r2, 8;
	add.s64 	%rd37, %rd1, %rd36;
	ld.global.f64 	%fd234, [%rd37];
	add.f64 	%fd235, %fd234, %fd233;
	st.global.f64 	[%rd37], %fd235;
	mov.u32 	%r83, %ntid.x;
	mov.u32 	%r84, %nctaid.x;
	mad.lo.s32 	%r2, %r83, %r84, %r2;
	setp.lt.s32 	%p23, %r2, %r60;
	@%p23 bra 	$L__BB2_11;
	bra.uni 	$L__BB2_78;
$L__BB2_77:
	ld.param.f64 	%fd510, [kick_multi_harmonic_param_8];
	mul.wide.s32 	%rd76, %r2, 8;
	add.s64 	%rd77, %rd1, %rd76;
	ld.global.f64 	%fd416, [%rd77];
	add.f64 	%fd417, %fd510, %fd416;
	st.global.f64 	[%rd77], %fd417;
	add.s32 	%r2, %r2, %r4;
	setp.lt.s32 	%p56, %r2, %r60;
	@%p56 bra 	$L__BB2_77;
$L__BB2_78:
	ret;

}
	// .globl	beam_phase
.visible .entry beam_phase(
	.param .u64 .ptr .align 1 beam_phase_param_0,
	.param .u64 .ptr .align 1 beam_phase_param_1,
	.param .u64 .ptr .align 1 beam_phase_param_2,
	.param .f64 beam_phase_param_3,
	.param .f64 beam_phase_param_4,
	.param .f64 beam_phase_param_5,
	.param .f64 beam_phase_param_6,
	.param .u32 beam_phase_param_7
)
{
	.reg .pred 	%p<19>;
	.reg .b32 	%r<55>;
	.reg .b32 	%f<3>;
	.reg .b64 	%rd<18>;
	.reg .b64 	%fd<118>;

	ld.param.u64 	%rd1, [beam_phase_param_0];
	ld.param.u64 	%rd2, [beam_phase_param_1];
	ld.param.u64 	%rd3, [beam_phase_param_2];
	ld.param.f64 	%fd24, [beam_phase_param_3];
	ld.param.f64 	%fd25, [beam_phase_param_4];
	ld.param.f64 	%fd26, [beam_phase_param_5];
	ld.param.u32 	%r20, [beam_phase_param_7];
	mov.u32 	%r54, %ntid.x;
	mov.u32 	%r21, %ctaid.x;
	mov.u32 	%r2, %tid.x;
	mad.lo.s32 	%r3, %r21, %r54, %r2;
	setp.ge.s32 	%p1, %r3, %r20;
	mov.f64 	%fd116, 0d0000000000000000;
	mov.f64 	%fd117, %fd116;
	@%p1 bra 	$L__BB3_14;
	cvta.to.global.u64 	%rd4, %rd1;
	cvta.to.global.u64 	%rd5, %rd2;
	mul.wide.s32 	%rd6, %r3, 8;
	add.s64 	%rd7, %rd4, %rd6;
	ld.global.nc.f64 	%fd28, [%rd7];
	add.s64 	%rd8, %rd5, %rd6;
	ld.global.nc.f64 	%fd1, [%rd8];
	fma.rn.f64 	%fd2, %fd25, %fd28, %fd26;
	mul.f64 	%fd3, %fd24, %fd28;
	fma.rn.f64 	%fd29, %fd3, 0d3FF71547652B82FE, 0d4338000000000000;
	{
	.reg .b32 %temp; 
	mov.b64 	{%r4, %temp}, %fd29;
	}
	mov.f64 	%fd30, 0dC338000000000000;
	add.rn.f64 	%fd31, %fd29, %fd30;
	fma.rn.f64 	%fd32, %fd31, 0dBFE62E42FEFA39EF, %fd3;
	fma.rn.f64 	%fd33, %fd31, 0dBC7ABC9E3B39803F, %fd32;
	fma.rn.f64 	%fd34, %fd33, 0d3E5ADE1569CE2BDF, 0d3E928AF3FCA213EA;
	fma.rn.f64 	%fd35, %fd34, %fd33, 0d3EC71DEE62401315;
	fma.rn.f64 	%fd36, %fd35, %fd33, 0d3EFA01997C89EB71;
	fma.rn.f64 	%fd37, %fd36, %fd33, 0d3F2A01A014761F65;
	fma.rn.f64 	%fd38, %fd37, %fd33, 0d3F56C16C1852B7AF;
	fma.rn.f64 	%fd39, %fd38, %fd33, 0d3F81111111122322;
	fma.rn.f64 	%fd40, %fd39, %fd33, 0d3FA55555555502A1;
	fma.rn.f64 	%fd41, %fd40, %fd33, 0d3FC5555555555511;
	fma.rn.f64 	%fd42, %fd41, %fd33, 0d3FE000000000000B;
	fma.rn.f64 	%fd43, %fd42, %fd33, 0d3FF0000000000000;
	fma.rn.f64 	%fd44, %fd43, %fd33, 0d3FF0000000000000;
	{
	.reg .b32 %temp; 
	mov.b64 	{%r5, %temp}, %fd44;
	}
	{
	.reg .b32 %temp; 
	mov.b64 	{%temp, %r6}, %fd44;
	}
	shl.b32 	%r22, %r4, 20;
	add.s32 	%r23, %r22, %r6;
	mov.b64 	%fd112, {%r5, %r23};
	{
	.reg .b32 %temp; 
	mov.b64 	{%temp, %r24}, %fd3;
	}
	mov.b32 	%f2, %r24;
	abs.f32 	%f1, %f2;
	setp.lt.f32 	%p2, %f1, 0f4086232B;
	@%p2 bra 	$L__BB3_4;
	setp.lt.f64 	%p3, %fd3, 0d0000000000000000;
	add.f64 	%fd45, %fd3, 0d7FF0000000000000;
	selp.f64 	%fd112, 0d0000000000000000, %fd45, %p3;
	setp.geu.f32 	%p4, %f1, 0f40874800;
	@%p4 bra 	$L__BB3_4;
	shr.u32 	%r25, %r4, 31;
	add.s32 	%r26, %r4, %r25;
	shr.s32 	%r27, %r26, 1;
	shl.b32 	%r28, %r27, 20;
	add.s32 	%r29, %r6, %r28;
	mov.b64 	%fd46, {%r5, %r29};
	sub.s32 	%r30, %r4, %r27;
	shl.b32 	%r31, %r30, 20;
	add.s32 	%r32, %r31, 1072693248;
	mov.b32 	%r33, 0;
	mov.b64 	%fd47, {%r33, %r32};
	mul.f64 	%fd112, %fd47, %fd46;
$L__BB3_4:
	mul.f64 	%fd48, %fd1, %fd112;
	setp.eq.s32 	%p5, %r3, 0;
	add.s32 	%r34, %r20, -1;
	setp.eq.s32 	%p6, %r3, %r34;
	selp.f64 	%fd49, 0d3FF0000000000000, 0d4000000000000000, %p6;
	selp.f64 	%fd50, 0d3FF0000000000000, %fd49, %p5;
	mul.f64 	%fd8, %fd50, %fd48;
	abs.f64 	%fd9, %fd2;
	setp.neu.f64 	%p7, %fd9, 0d7FF0000000000000;
	@%p7 bra 	$L__BB3_6;
	mov.f64 	%fd56, 0d0000000000000000;
	mul.rn.f64 	%fd113, %fd2, %fd56;
	mov.b32 	%r51, 0;
	bra.uni 	$L__BB3_8;
$L__BB3_6:
	mul.f64 	%fd51, %fd2, 0d3FE45F306DC9C883;
	cvt.rni.s32.f64 	%r51, %fd51;
	cvt.rn.f64.s32 	%fd52, %r51;
	fma.rn.f64 	%fd53, %fd52, 0dBFF921FB54442D18, %fd2;
	fma.rn.f64 	%fd54, %fd52, 0dBC91A62633145C00, %fd53;
	fma.rn.f64 	%fd113, %fd52, 0dB97B839A252049C0, %fd54;
	setp.ltu.f64 	%p8, %fd9, 0d41E0000000000000;
	@%p8 bra 	$L__BB3_8;
	{ // callseq 14, 0
	.param .b64 param0;
	st.param.f64 	[param0], %fd2;
	.param .align 16 .b8 retval0[16];
	call.uni (retval0), 
	__internal_trig_reduction_slowpathd, 
	(
	param0
	);
	ld.param.f64 	%fd113, [retval0];
	ld.param.b32 	%r51, [retval0+8];
	} // callseq 14
$L__BB3_8:
	setp.neu.f64 	%p9, %fd9, 0d7FF0000000000000;
	shl.b32 	%r37, %r51, 6;
	cvt.u64.u32 	%rd9, %r37;
	and.b64  	%rd10, %rd9, 64;
	mov.u64 	%rd11, __cudart_sin_cos_coeffs;
	add.s64 	%rd12, %rd11, %rd10;
	mul.rn.f64 	%fd57, %fd113, %fd113;
	and.b32  	%r38, %r51, 1;
	setp.eq.b32 	%p10, %r38, 1;
	selp.f64 	%fd58, 0dBDA8FF8320FD8164, 0d3DE5DB65F9785EBA, %p10;
	ld.global.nc.v2.f64 	{%fd59, %fd60}, [%rd12];
	fma.rn.f64 	%fd61, %fd58, %fd57, %fd59;
	fma.rn.f64 	%fd62, %fd61, %fd57, %fd60;
	ld.global.nc.v2.f64 	{%fd63, %fd64}, [%rd12+16];
	fma.rn.f64 	%fd65, %fd62, %fd57, %fd63;
	fma.rn.f64 	%fd66, %fd65, %fd57, %fd64;
	ld.global.nc.v2.f64 	{%fd67, %fd68}, [%rd12+32];
	fma.rn.f64 	%fd69, %fd66, %fd57, %fd67;
	fma.rn.f64 	%fd70, %fd69, %fd57, %fd68;
	fma.rn.f64 	%fd71, %fd70, %fd113, %fd113;
	fma.rn.f64 	%fd72, %fd70, %fd57, 0d3FF0000000000000;
	selp.f64 	%fd73, %fd72, %fd71, %p10;
	and.b32  	%r39, %r51, 2;
	setp.eq.s32 	%p11, %r39, 0;
	mov.f64 	%fd74, 0d0000000000000000;
	sub.f64 	%fd75, %fd74, %fd73;
	selp.f64 	%fd14, %fd73, %fd75, %p11;
	@%p9 bra 	$L__BB3_10;
	mov.f64 	%fd81, 0d0000000000000000;
	mul.rn.f64 	%fd115, %fd2, %fd81;
	mov.b32 	%r53, 1;
	bra.uni 	$L__BB3_13;
$L__BB3_10:
	mul.f64 	%fd76, %fd2, 0d3FE45F306DC9C883;
	cvt.rni.s32.f64 	%r52, %fd76;
	cvt.rn.f64.s32 	%fd77, %r52;
	fma.rn.f64 	%fd78, %fd77, 0dBFF921FB54442D18, %fd2;
	fma.rn.f64 	%fd79, %fd77, 0dBC91A62633145C00, %fd78;
	fma.rn.f64 	%fd115, %fd77, 0dB97B839A252049C0, %fd79;
	setp.ltu.f64 	%p12, %fd9, 0d41E0000000000000;
	@%p12 bra 	$L__BB3_12;
	{ // callseq 15, 0
	.param .b64 param0;
	st.param.f64 	[param0], %fd2;
	.param .align 16 .b8 retval0[16];
	call.uni (retval0), 
	__internal_trig_reduction_slowpathd, 
	(
	param0
	);
	ld.param.f64 	%fd115, [retval0];
	ld.param.b32 	%r52, [retval0+8];
	} // callseq 15
$L__BB3_12:
	add.s32 	%r53, %r52, 1;
$L__BB3_13:
	shl.b32 	%r42, %r53, 6;
	cvt.u64.u32 	%rd13, %r42;
	and.b64  	%rd14, %rd13, 64;
	add.s64 	%rd16, %rd11, %rd14;
	mul.rn.f64 	%fd82, %fd115, %fd115;
	and.b32  	%r43, %r53, 1;
	setp.eq.b32 	%p13, %r43, 1;
	selp.f64 	%fd83, 0dBDA8FF8320FD8164, 0d3DE5DB65F9785EBA, %p13;
	ld.global.nc.v2.f64 	{%fd84, %fd85}, [%rd16];
	fma.rn.f64 	%fd86, %fd83, %fd82, %fd84;
	fma.rn.f64 	%fd87, %fd86, %fd82, %fd85;
	ld.global.nc.v2.f64 	{%fd88, %fd89}, [%rd16+16];
	fma.rn.f64 	%fd90, %fd87, %fd82, %fd88;
	fma.rn.f64 	%fd91, %fd90, %fd82, %fd89;
	ld.global.nc.v2.f64 	{%fd92, %fd93}, [%rd16+32];
	fma.rn.f64 	%fd94, %fd91, %fd82, %fd92;
	fma.rn.f64 	%fd95, %fd94, %fd82, %fd93;
	fma.rn.f64 	%fd96, %fd95, %fd115, %fd115;
	fma.rn.f64 	%fd97, %fd95, %fd82, 0d3FF0000000000000;
	selp.f64 	%fd98, %fd97, %fd96, %p13;
	and.b32  	%r44, %r53, 2;
	setp.eq.s32 	%p14, %r44, 0;
	mov.f64 	%fd99, 0d0000000000000000;
	sub.f64 	%fd100, %fd99, %fd98;
	selp.f64 	%fd101, %fd98, %fd100, %p14;
	mul.f64 	%fd117, %fd8, %fd101;
	mul.f64 	%fd116, %fd8, %fd14;
$L__BB3_14:
	shl.b32 	%r45, %r54, 3;
	mov.u32 	%r46, shared;
	add.s32 	%r15, %r46, %r45;
	shl.b32 	%r47, %r2, 3;
	add.s32 	%r16, %r46, %r47;
	st.shared.f64 	[%r16], %fd116;
	add.s32 	%r17, %r15, %r47;
	st.shared.f64 	[%r17], %fd117;
	bar.sync 	0;
	setp.lt.u32 	%p15, %r54, 2;
	@%p15 bra 	$L__BB3_18;
$L__BB3_15:
	shr.u32 	%r19, %r54, 1;
	setp.ge.u32 	%p16, %r2, %r19;
	@%p16 bra 	$L__BB3_17;
	shl.b32 	%r48, %r19, 3;
	add.s32 	%r49, %r16, %r48;
	ld.shared.f64 	%fd102, [%r49];
	ld.shared.f64 	%fd103, [%r16];
	add.f64 	%fd104, %fd102, %fd103;
	st.shared.f64 	[%r16], %fd104;
	add.s32 	%r50, %r17, %r48;
	ld.shared.f64 	%fd105, [%r50];
	ld.shared.f64 	%fd106, [%r17];
	add.f64 	%fd107, %fd105, %fd106;
	st.shared.f64 	[%r17], %fd107;
$L__BB3_17:
	bar.sync 	0;
	setp.gt.u32 	%p17, %r54, 3;
	mov.u32 	%r54, %r19;
	@%p17 bra 	$L__BB3_15;
$L__BB3_18:
	setp.ne.s32 	%p18, %r2, 0;
	@%p18 bra 	$L__BB3_20;
	cvta.to.global.u64 	%rd17, %rd3;
	ld.shared.f64 	%fd108, [shared];
	atom.global.add.f64 	%fd109, [%rd17], %fd108;
	ld.shared.f64 	%fd110, [%r15];
	atom.global.add.f64 	%fd111, [%rd17+8], %fd110;
$L__BB3_20:
	ret;

}
.func  (.param .align 16 .b8 func_retval0[16]) __internal_trig_reduction_slowpathd(
	.param .b64 __internal_trig_reduction_slowpathd_param_0
)
{
	.local .align 8 .b8 	__local_depot4[40];
	.reg .b64 	%SP;
	.reg .b64 	%SPL;
	.reg .pred 	%p<10>;
	.reg .b32 	%r<47>;
	.reg .b64 	%rd<74>;
	.reg .b64 	%fd<5>;

	mov.u64 	%SPL, __local_depot4;
	ld.param.f64 	%fd4, [__internal_trig_reduction_slowpathd_param_0];
	add.u64 	%rd1, %SPL, 0;
	{
	.reg .b32 %temp; 
	mov.b64 	{%temp, %r1}, %fd4;
	}
	shr.u32 	%r2, %r1, 20;
	and.b32  	%r3, %r2, 2047;
	setp.eq.s32 	%p1, %r3, 2047;
	mov.b32 	%r46, 0;
	@%p1 bra 	$L__BB4_9;
	add.s32 	%r20, %r3, -1024;
	mov.b64 	%rd20, %fd4;
	shl.b64 	%rd2, %rd20, 11;
	shr.u32 	%r4, %r20, 6;
	sub.s32 	%r45, 15, %r4;
	sub.s32 	%r21, 19, %r4;
	setp.lt.u32 	%p2, %r20, 128;
	selp.b32 	%r6, 18, %r21, %p2;
	setp.ge.s32 	%p3, %r45, %r6;
	mov.b64 	%rd70, 0;
	@%p3 bra 	$L__BB4_4;
	add.s32 	%r23, %r6, %r4;
	neg.s32 	%r43, %r23;
	or.b64  	%rd3, %rd2, -9223372036854775808;
	mov.b64 	%rd70, 0;
	mov.b32 	%r42, 0;
	mov.u64 	%rd25, __cudart_i2opi_d;
	mov.u32 	%r44, %r45;
$L__BB4_3:
	.pragma "nounroll";
	mul.wide.s32 	%rd22, %r42, 8;
	add.s64 	%rd23, %rd1, %rd22;
	mul.wide.s32 	%rd24, %r44, 8;
	add.s64 	%rd26, %rd25, %rd24;
	ld.global.nc.u64 	%rd27, [%rd26];
	{
	.reg .u32 %r0, %r1, %r2, %r3, %alo, %ahi, %blo, %bhi, %clo, %chi;
	mov.b64 	{%alo,%ahi}, %rd27;
	mov.b64 	{%blo,%bhi}, %rd3;
	mov.b64 	{%clo,%chi}, %rd70;
	mad.lo.cc.u32 	%r0, %alo, %blo, %clo;
	madc.hi.cc.u32 	%r1, %alo, %blo, %chi;
	madc.hi.u32 	%r2, %alo, %bhi, 0;
	mad.lo.cc.u32 	%r1, %alo, %bhi, %r1;
	madc.hi.cc.u32 	%r2, %ahi, %blo, %r2;
	madc.hi.u32 	%r3, %ahi, %bhi, 0;
	mad.lo.cc.u32 	%r1, %ahi, %blo, %r1;
	madc.lo.cc.u32 	%r2, %ahi, %bhi, %r2;
	addc.u32 	%r3, %r3, 0;
	mov.b64 	%rd28, {%r0,%r1};
	mov.b64 	%rd70, {%r2,%r3};
	}
	st.local.u64 	[%rd23], %rd28;
	add.s32 	%r44, %r44, 1;
	add.s32 	%r43, %r43, 1;
	add.s32 	%r42, %r42, 1;
	setp.ne.s32 	%p4, %r43, -15;
	mov.u32 	%r45, %r6;
	@%p4 bra 	$L__BB4_3;
$L__BB4_4:
	cvt.s64.s32 	%rd29, %r45;
	cvt.u64.u32 	%rd30, %r4;
	add.s64 	%rd31, %rd30, %rd29;
	shl.b64 	%rd32, %rd31, 3;
	add.s64 	%rd33, %rd1, %rd32;
	st.local.u64 	[%rd33+-120], %rd70;
	and.b32  	%r15, %r2, 63;
	ld.local.u64 	%rd72, [%rd1+16];
	ld.local.u64 	%rd71, [%rd1+24];
	setp.eq.s32 	%p5, %r15, 0;
	@%p5 bra 	$L__BB4_6;
	shl.b64 	%rd34, %rd71, %r15;
	shr.u64 	%rd35, %rd72, 1;
	xor.b32  	%r24, %r15, 63;
	shr.u64 	%rd36, %rd35, %r24;
	or.b64  	%rd71, %rd34, %rd36;
	ld.local.u64 	%rd37, [%rd1+8];
	shl.b64 	%rd38, %rd72, %r15;
	shr.u64 	%rd39, %rd37, 1;
	shr.u64 	%rd40, %rd39, %r24;
	or.b64  	%rd72, %rd38, %rd40;
$L__BB4_6:
	and.b32  	%r25, %r1, -2147483648;
	shr.u64 	%rd41, %rd71, 62;
	cvt.u32.u64 	%r26, %rd41;
	mov.b64 	{%r27, %r28}, %rd71;
	mov.b64 	{%r29, %r30}, %rd72;
	shf.l.wrap.b32 	%r31, %r30, %r27, 2;
	shf.l.wrap.b32 	%r32, %r27, %r28, 2;
	mov.b64 	%rd42, {%r31, %r32};
	shl.b64 	%rd43, %rd72, 2;
	shr.u64 	%rd44, %rd42, 63;
	cvt.u32.u64 	%r33, %rd44;
	add.s32 	%r34, %r33, %r26;
	setp.eq.s32 	%p6, %r25, 0;
	neg.s32 	%r35, %r34;
	selp.b32 	%r46, %r34, %r35, %p6;
	setp.gt.s64 	%p7, %rd42, -1;
	mov.b64 	%rd45, 0;
	{
	.reg .u32 %r0, %r1, %r2, %r3, %a0, %a1, %a2, %a3, %b0, %b1, %b2, %b3;
	mov.b64 	{%a0,%a1}, %rd45;
	mov.b64 	{%a2,%a3}, %rd45;
	mov.b64 	{%b0,%b1}, %rd43;
	mov.b64 	{%b2,%b3}, %rd42;
	sub.cc.u32 	%r0, %a0, %b0;
	subc.cc.u32 	%r1, %a1, %b1;
	subc.cc.u32 	%r2, %a2, %b2;
	subc.u32 	%r3, %a3, %b3;
	mov.b64 	%rd46, {%r0,%r1};
	mov.b64 	%rd47, {%r2,%r3};
	}
	xor.b32  	%r36, %r25, -2147483648;
	selp.b64 	%rd73, %rd42, %rd47, %p7;
	selp.b64 	%rd14, %rd43, %rd46, %p7;
	selp.b32 	%r17, %r25, %r36, %p7;
	clz.b64 	%r37, %rd73;
	cvt.u64.u32 	%rd15, %r37;
	setp.eq.s32 	%p8, %r37, 0;
	@%p8 bra 	$L__BB4_8;
	cvt.u32.u64 	%r38, %rd15;
	and.b32  	%r39, %r38, 63;
	shl.b64 	%rd48, %rd73, %r39;
	shr.u64 	%rd49, %rd14, 1;
	not.b32 	%r40, %r38;
	and.b32  	%r41, %r40, 63;
	shr.u64 	%rd50, %rd49, %r41;
	or.b64  	%rd73, %rd48, %rd50;
$L__BB4_8:
	mov.b64 	%rd51, -3958705157555305931;
	{
	.reg .u32 %r0, %r1, %r2, %r3, %alo, %ahi, %blo, %bhi;
	mov.b64 	{%alo,%ahi}, %rd73;
	mov.b64 	{%blo,%bhi}, %rd51;
	mul.lo.u32 	%r0, %alo, %blo;
	mul.hi.u32 	%r1, %alo, %blo;
	mad.lo.cc.u32 	%r1, %alo, %bhi, %r1;
	madc.hi.u32 	%r2, %alo, %bhi, 0;
	mad.lo.cc.u32 	%r1, %ahi, %blo, %r1;
	madc.hi.cc.u32 	%r2, %ahi, %blo, %r2;
	madc.hi.u32 	%r3, %ahi, %bhi, 0;
	mad.lo.cc.u32 	%r2, %ahi, %bhi, %r2;
	addc.u32 	%r3, %r3, 0;
	mov.b64 	%rd52, {%r0,%r1};
	mov.b64 	%rd53, {%r2,%r3};
	}
	setp.gt.s64 	%p9, %rd53, 0;
	{
	.reg .u32 %r0, %r1, %r2, %r3, %a0, %a1, %a2, %a3, %b0, %b1, %b2, %b3;
	mov.b64 	{%a0,%a1}, %rd52;
	mov.b64 	{%a2,%a3}, %rd53;
	mov.b64 	{%b0,%b1}, %rd52;
	mov.b64 	{%b2,%b3}, %rd53;
	add.cc.u32 	%r0, %a0, %b0;
	addc.cc.u32 	%r1, %a1, %b1;
	addc.cc.u32 	%r2, %a2, %b2;
	addc.u32 	%r3, %a3, %b3;
	mov.b64 	%rd54, {%r0,%r1};
	mov.b64 	%rd55, {%r2,%r3};
	}
	selp.b64 	%rd56, %rd55, %rd53, %p9;
	selp.s64 	%rd57, -1, 0, %p9;
	sub.s64 	%rd58, %rd57, %rd15;
	cvt.u64.u32 	%rd59, %r17;
	shl.b64 	%rd60, %rd59, 32;
	add.s64 	%rd61, %rd56, 1;
	shr.u64 	%rd62, %rd61, 10;
	add.s64 	%rd63, %rd62, 1;
	shr.u64 	%rd64, %rd63, 1;
	shl.b64 	%rd65, %rd58, 52;
	add.s64 	%rd66, %rd65, %rd64;
	add.s64 	%rd67, %rd66, 4602678819172646912;
	or.b64  	%rd68, %rd67, %rd60;
	mov.b64 	%fd4, %rd68;
$L__BB4_9:
	st.param.f64 	[func_retval0], %fd4;
	st.param.b32 	[func_retval0+8], %r46;
	ret;

}


// ===== COMPILED SASS (sm_100) =====

	.target	sm_100

	.elftype	@"ET_EXEC"


//--------------------- .note.nv.tkinfo           --------------------------
	.section	.note.nv.tkinfo,"",@"SHT_NOTE"
	.sectionflags	@"SHF_NOTE_NV_TKINFO"
	.tkinfo
        /*0018*/ 	.word	0x00000002
        /*0030*/ 	.string	""
        /*0030*/ 	.string	"ptxas"
        /*0030*/ 	.string	"Cuda compilation tools, release 13.0, V13.0.88"
        /*0030*/ 	.string	"Build cuda_13.0.r13.0/compiler.36424714_0"
        /*0030*/ 	.string	"-arch sm_100 -m 64 "



//--------------------- .note.nv.cuinfo           --------------------------
	.section	.note.nv.cuinfo,"",@"SHT_NOTE"
	.sectionflags	@"SHF_NOTE_NV_CUINFO"
        /*0018*/ 	.short	0x0002
        /*001a*/ 	.short	0x0064
        /*001c*/ 	.short	0x0082
	.zero		2


//--------------------- .nv.info                  --------------------------
	.section	.nv.info,"",@"SHT_CUDA_INFO"
	.align	4


	//----- nvinfo : EIATTR_REGCOUNT
	.align		4
        /*0000*/ 	.byte	0x04, 0x2f
        /*0002*/ 	.short	(.L_3 - .L_2)
	.align		4
.L_2:
        /*0004*/ 	.word	index@(drift_simple)
        /*0008*/ 	.word	0x00000019


	//----- nvinfo : EIATTR_FRAME_SIZE
	.align		4
.L_3:
        /*000c*/ 	.byte	0x04, 0x11
        /*000e*/ 	.short	(.L_5 - .L_4)
	.align		4
.L_4:
        /*0010*/ 	.word	index@($__internal_0_$__cuda_sm20_div_rn_f64_full)
        /*0014*/ 	.word	0x00000000


	//----- nvinfo : EIATTR_FRAME_SIZE
	.align		4
.L_5:
        /*0018*/ 	.byte	0x04, 0x11
        /*001a*/ 	.short	(.L_7 - .L_6)
	.align		4
.L_6:
        /*001c*/ 	.word	index@(drift_simple)
        /*0020*/ 	.word	0x00000000


	//----- nvinfo : EIATTR_REGCOUNT
	.align		4
.L_7:
        /*0024*/ 	.byte	0x04, 0x2f
        /*0026*/ 	.short	(.L_9 - .L_8)
	.align		4
.L_8:
        /*0028*/ 	.word	index@(kick_single_harmonic)
        /*002c*/ 	.word	0x00000020


	//----- nvinfo : EIATTR_FRAME_SIZE
	.align		4
.L_9:
        /*0030*/ 	.byte	0x04, 0x11
        /*0032*/ 	.short	(.L_11 - .L_10)
	.align		4
.L_10:
        /*0034*/ 	.word	index@($kick_single_harmonic$__internal_trig_reduction_slowpathd)
        /*0038*/ 	.word	0x00000028


	//----- nvinfo : EIATTR_FRAME_SIZE
	.align		4
.L_11:
        /*003c*/ 	.byte	0x04, 0x11
        /*003e*/ 	.short	(.L_13 - .L_12)
	.align		4
.L_12:
        /*0040*/ 	.word	index@(kick_single_harmonic)
        /*0044*/ 	.word	0x00000028


	//----- nvinfo : EIATTR_REGCOUNT
	.align		4
.L_13:
        /*0048*/ 	.byte	0x04, 0x2f
        /*004a*/ 	.short	(.L_15 - .L_14)
	.align		4
.L_14:
        /*004c*/ 	.word	index@(kick_multi_harmonic)
        /*0050*/ 	.word	0x0000002a


	//----- nvinfo : EIATTR_FRAME_SIZE
	.align		4
.L_15:
        /*0054*/ 	.byte	0x04, 0x11
        /*0056*/ 	.short	(.L_17 - .L_16)
	.align		4
.L_16:
        /*0058*/ 	.word	index@($kick_multi_harmonic$__internal_trig_reduction_slowpathd)
        /*005c*/ 	.word	0x00000028


	//----- nvinfo : EIATTR_FRAME_SIZE
	.align		4
.L_17:
        /*0060*/ 	.byte	0x04, 0x11
        /*0062*/ 	.short	(.L_19 - .L_18)
	.align		4
.L_18:
        /*0064*/ 	.word	index@(kick_multi_harmonic)
        /*0068*/ 	.word	0x00000028


	//----- nvinfo : EIATTR_REGCOUNT
	.align		4
.L_19:
        /*006c*/ 	.byte	0x04, 0x2f
        /*006e*/ 	.short	(.L_21 - .L_20)
	.align		4
.L_20:
        /*0070*/ 	.word	index@(beam_phase)
        /*0074*/ 	.word	0x00000020


	//----- nvinfo : EIATTR_FRAME_SIZE
	.align		4
.L_21:
        /*0078*/ 	.byte	0x04, 0x11
        /*007a*/ 	.short	(.L_23 - .L_22)
	.align		4
.L_22:
        /*007c*/ 	.word	index@($beam_phase$__internal_trig_reduction_slowpathd)
        /*0080*/ 	.word	0x00000028


	//----- nvinfo : EIATTR_FRAME_SIZE
	.align		4
.L_23:
        /*0084*/ 	.byte	0x04, 0x11
        /*0086*/ 	.short	(.L_25 - .L_24)
	.align		4
.L_24:
        /*0088*/ 	.word	index@(beam_phase)
        /*008c*/ 	.word	0x00000028


	//----- nvinfo : EIATTR_MIN_STACK_SIZE
	.align		4
.L_25:
        /*0090*/ 	.byte	0x04, 0x12
        /*0092*/ 	.short	(.L_27 - .L_26)
	.align		4
.L_26:
        /*0094*/ 	.word	index@(beam_phase)
        /*0098*/ 	.word	0x00000028


	//----- nvinfo : EIATTR_MIN_STACK_SIZE
	.align		4
.L_27:
        /*009c*/ 	.byte	0x04, 0x12
        /*009e*/ 	.short	(.L_29 - .L_28)
	.align		4
.L_28:
        /*00a0*/ 	.word	index@(kick_multi_harmonic)
        /*00a4*/ 	.word	0x00000028


	//----- nvinfo : EIATTR_MIN_STACK_SIZE
	.align		4
.L_29:
        /*00a8*/ 	.byte	0x04, 0x12
        /*00aa*/ 	.short	(.L_31 - .L_30)
	.align		4
.L_30:
        /*00ac*/ 	.word	index@(kick_single_harmonic)
        /*00b0*/ 	.word	0x00000028


	//----- nvinfo : EIATTR_MIN_STACK_SIZE
	.align		4
.L_31:
        /*00b4*/ 	.byte	0x04, 0x12
        /*00b6*/ 	.short	(.L_33 - .L_32)
	.align		4
.L_32:
        /*00b8*/ 	.word	index@(drift_simple)
        /*00bc*/ 	.word	0x00000000
.L_33:


//--------------------- .nv.compat                --------------------------
	.section	.nv.compat,"",@"SHT_CUDA_COMPAT_INFO"
	.align	4
        /*0000*/ 	.byte	0x02, 0x09, 0x00, 0x00, 0x02, 0x02, 0x01, 0x00, 0x02, 0x05, 0x05, 0x00, 0x03, 0x07, 0x01, 0x01
        /*0010*/ 	.byte	0x02, 0x03, 0x00, 0x00, 0x02, 0x06, 0x01, 0x00, 0x04, 0x0b, 0x08, 0x00, 0x01, 0x00, 0x00, 0x00
        /*0020*/ 	.byte	0x00, 0x00, 0x00, 0x00


//--------------------- .nv.info.beam_phase       --------------------------
	.section	.nv.info.beam_phase,"",@"SHT_CUDA_INFO"
	.sectionflags	@""
	.align	4


	//----- nvinfo : EIATTR_CUDA_API_VERSION
	.align		4
        /*0000*/ 	.byte	0x04, 0x37
        /*0002*/ 	.short	(.L_35 - .L_34)
.L_34:
        /*0004*/ 	.word	0x00000082


	//----- nvinfo : EIATTR_KPARAM_INFO
	.align		4
.L_35:
        /*0008*/ 	.byte	0x04, 0x17
        /*000a*/ 	.short	(.L_37 - .L_36)
.L_36:
        /*000c*/ 	.word	0x00000000
        /*0010*/ 	.short	0x0007
        /*0012*/ 	.short	0x0038
        /*0014*/ 	.byte	0x00, 0xf0, 0x11, 0x00


	//----- nvinfo : EIATTR_KPARAM_INFO
	.align		4
.L_37:
        /*0018*/ 	.byte	0x04, 0x17
        /*001a*/ 	.short	(.L_39 - .L_38)
.L_38:
        /*001c*/ 	.word	0x00000000
        /*0020*/ 	.short	0x0006
        /*0022*/ 	.short	0x0030
        /*0024*/ 	.byte	0x00, 0xf0, 0x21, 0x00


	//----- nvinfo : EIATTR_KPARAM_INFO
	.align		4
.L_39:
        /*0028*/ 	.byte	0x04, 0x17
        /*002a*/ 	.short	(.L_41 - .L_40)
.L_40:
        /*002c*/ 	.word	0x00000000
        /*0030*/ 	.short	0x0005
        /*0032*/ 	.short	0x0028
        /*0034*/ 	.byte	0x00, 0xf0, 0x21, 0x00


	//----- nvinfo : EIATTR_KPARAM_INFO
	.align		4
.L_41:
        /*0038*/ 	.byte	0x04, 0x17
        /*003a*/ 	.short	(.L_43 - .L_42)
.L_42:
        /*003c*/ 	.word	0x00000000
        /*0040*/ 	.short	0x0004
        /*0042*/ 	.short	0x0020
        /*0044*/ 	.byte	0x00, 0xf0, 0x21, 0x00


	//----- nvinfo : EIATTR_KPARAM_INFO
	.align		4
.L_43:
        /*0048*/ 	.byte	0x04, 0x17
        /*004a*/ 	.short	(.L_45 - .L_44)
.L_44:
        /*004c*/ 	.word	0x00000000
        /*0050*/ 	.short	0x0003
        /*0052*/ 	.short	0x0018
        /*0054*/ 	.byte	0x00, 0xf0, 0x21, 0x00


	//----- nvinfo : EIATTR_KPARAM_INFO
	.align		4
.L_45:
        /*0058*/ 	.byte	0x04, 0x17
        /*005a*/ 	.short	(.L_47 - .L_46)
.L_46:
        /*005c*/ 	.word	0x00000000
        /*0060*/ 	.short	0x0002
        /*0062*/ 	.short	0x0010
        /*0064*/ 	.byte	0x00, 0xf5, 0x21, 0x00


	//----- nvinfo : EIATTR_KPARAM_INFO
	.align		4
.L_47:
        /*0068*/ 	.byte	0x04, 0x17
        /*006a*/ 	.short	(.L_49 - .L_48)
.L_48:
        /*006c*/ 	.word	0x00000000
        /*0070*/ 	.short	0x0001
        /*0072*/ 	.short	0x0008
        /*0074*/ 	.byte	0x00, 0xf5, 0x21, 0x00


	//----- nvinfo : EIATTR_KPARAM_INFO
	.align		4
.L_49:
        /*0078*/ 	.byte	0x04, 0x17
        /*007a*/ 	.short	(.L_51 - .L_50)
.L_50:
        /*007c*/ 	.word	0x00000000
        /*0080*/ 	.short	0x0000
        /*0082*/ 	.short	0x0000
        /*0084*/ 	.byte	0x00, 0xf5, 0x21, 0x00


	//----- nvinfo : EIATTR_SPARSE_MMA_MASK
	.align		4
.L_51:
        /*0088*/ 	.byte	0x03, 0x50
        /*008a*/ 	.short	0x0000


	//----- nvinfo : EIATTR_MAXREG_COUNT
	.align		4
        /*008c*/ 	.byte	0x03, 0x1b
        /*008e*/ 	.short	0x00ff


	//----- nvinfo : EIATTR_NUM_BARRIERS
	.align		4
        /*0090*/ 	.byte	0x02, 0x4c
        /*0092*/ 	.byte	0x01
	.zero		1


	//----- nvinfo : EIATTR_MERCURY_ISA_VERSION
	.align		4
        /*0094*/ 	.byte	0x03, 0x5f
        /*0096*/ 	.short	0x0101


	//----- nvinfo : EIATTR_VRC_CTA_INIT_COUNT
	.align		4
        /*0098*/ 	.byte	0x02, 0x4a
	.zero		1
	.zero		1


	//----- nvinfo : EIATTR_EXIT_INSTR_OFFSETS
	.align		4
        /*009c*/ 	.byte	0x04, 0x1c
        /*009e*/ 	.short	(.L_53 - .L_52)


	//   ....[0]....
.L_52:
        /*00a0*/ 	.word	0x00000f40


	//   ....[1]....
        /*00a4*/ 	.word	0x00001020


	//----- nvinfo : EIATTR_CRS_STACK_SIZE
	.align		4
.L_53:
        /*00a8*/ 	.byte	0x04, 0x1e
        /*00aa*/ 	.short	(.L_55 - .L_54)
.L_54:
        /*00ac*/ 	.word	0x00000000


	//----- nvinfo : EIATTR_CBANK_PARAM_SIZE
	.align		4
.L_55:
        /*00b0*/ 	.byte	0x03, 0x19
        /*00b2*/ 	.short	0x003c


	//----- nvinfo : EIATTR_PARAM_CBANK
	.align		4
        /*00b4*/ 	.byte	0x04, 0x0a
        /*00b6*/ 	.short	(.L_57 - .L_56)
	.align		4
.L_56:
        /*00b8*/ 	.word	index@(.nv.constant0.beam_phase)
        /*00bc*/ 	.short	0x0380
        /*00be*/ 	.short	0x003c


	//----- nvinfo : EIATTR_SW_WAR
	.align		4
.L_57:
        /*00c0*/ 	.byte	0x04, 0x36
        /*00c2*/ 	.short	(.L_59 - .L_58)
.L_58:
        /*00c4*/ 	.word	0x00000008
.L_59:


//--------------------- .nv.info.kick_multi_harmonic --------------------------
	.section	.nv.info.kick_multi_harmonic,"",@"SHT_CUDA_INFO"
	.sectionflags	@""
	.align	4


	//----- nvinfo : EIATTR_CUDA_API_VERSION
	.align		4
        /*0000*/ 	.byte	0x04, 0x37
        /*0002*/ 	.short	(.L_61 - .L_60)
.L_60:
        /*0004*/ 	.word	0x00000082


	//----- nvinfo : EIATTR_KPARAM_INFO
	.align		4
.L_61:
        /*0008*/ 	.byte	0x04, 0x17
        /*000a*/ 	.short	(.L_63 - .L_62)
.L_62:
        /*000c*/ 	.word	0x00000000
        /*0010*/ 	.short	0x0008
        /*0012*/ 	.short	0x0040
        /*0014*/ 	.byte	0x00, 0xf0, 0x21, 0x00


	//----- nvinfo : EIATTR_KPARAM_INFO
	.align		4
.L_63:
        /*0018*/ 	.byte	0x04, 0x17
        /*001a*/ 	.short	(.L_65 - .L_64)
.L_64:
        /*001c*/ 	.word	0x00000000
        /*0020*/ 	.short	0x0007
        /*0022*/ 	.short	0x0038
        /*0024*/ 	.byte	0x00, 0xf0, 0x11, 0x00


	//----- nvinfo : EIATTR_KPARAM_INFO
	.align		4
.L_65:
        /*0028*/ 	.byte	0x04, 0x17
        /*002a*/ 	.short	(.L_67 - .L_66)
.L_66:
        /*002c*/ 	.word	0x00000000
        /*0030*/ 	.short	0x0006
        /*0032*/ 	.short	0x0030
        /*0034*/ 	.byte	0x00, 0xf5, 0x21, 0x00


	//----- nvinfo : EIATTR_KPARAM_INFO
	.align		4
.L_67:
        /*0038*/ 	.byte	0x04, 0x17
        /*003a*/ 	.short	(.L_69 - .L_68)
.L_68:
        /*003c*/ 	.word	0x00000000
        /*0040*/ 	.short	0x0005
        /*0042*/ 	.short	0x0028
        /*0044*/ 	.byte	0x00, 0xf5, 0x21, 0x00


	//----- nvinfo : EIATTR_KPARAM_INFO
	.align		4
.L_69:
        /*0048*/ 	.byte	0x04, 0x17
        /*004a*/ 	.short	(.L_71 - .L_70)
.L_70:
        /*004c*/ 	.word	0x00000000
        /*0050*/ 	.short	0x0004
        /*0052*/ 	.short	0x0020
        /*0054*/ 	.byte	0x00, 0xf5, 0x21, 0x00


	//----- nvinfo : EIATTR_KPARAM_INFO
	.align		4
.L_71:
        /*0058*/ 	.byte	0x04, 0x17
        /*005a*/ 	.short	(.L_73 - .L_72)
.L_72:
        /*005c*/ 	.word	0x00000000
        /*0060*/ 	.short	0x0003
        /*0062*/ 	.short	0x0018
        /*0064*/ 	.byte	0x00, 0xf0, 0x21, 0x00


	//----- nvinfo : EIATTR_KPARAM_INFO
	.align		4
.L_73:
        /*0068*/ 	.byte	0x04, 0x17
        /*006a*/ 	.short	(.L_75 - .L_74)
.L_74:
        /*006c*/ 	.word	0x00000000
        /*0070*/ 	.short	0x0002
        /*0072*/ 	.short	0x0010
        /*0074*/ 	.byte	0x00, 0xf0, 0x11, 0x00


	//----- nvinfo : EIATTR_KPARAM_INFO
	.align		4
.L_75:
        /*0078*/ 	.byte	0x04, 0x17
        /*007a*/ 	.short	(.L_77 - .L_76)
.L_76:
        /*007c*/ 	.word	0x00000000
        /*0080*/ 	.short	0x0001
        /*0082*/ 	.short	0x0008
        /*0084*/ 	.byte	0x00, 0xf5, 0x21, 0x00


	//----- nvinfo : EIATTR_KPARAM_INFO
	.align		4
.L_77:
        /*0088*/ 	.byte	0x04, 0x17
        /*008a*/ 	.short	(.L_79 - .L_78)
.L_78:
        /*008c*/ 	.word	0x00000000
        /*0090*/ 	.short	0x0000
        /*0092*/ 	.short	0x0000
        /*0094*/ 	.byte	0x00, 0xf5, 0x21, 0x00


	//----- nvinfo : EIATTR_SPARSE_MMA_MASK
	.align		4
.L_79:
        /*0098*/ 	.byte	0x03, 0x50
        /*009a*/ 	.short	0x0000


	//----- nvinfo : EIATTR_MAXREG_COUNT
	.align		4
        /*009c*/ 	.byte	0x03, 0x1b
        /*009e*/ 	.short	0x00ff


	//----- nvinfo : EIATTR_MERCURY_ISA_VERSION
	.align		4
        /*00a0*/ 	.byte	0x03, 0x5f
        /*00a2*/ 	.short	0x0101


	//----- nvinfo : EIATTR_VRC_CTA_INIT_COUNT
	.align		4
        /*00a4*/ 	.byte	0x02, 0x4a
	.zero		1
	.zero		1


	//----- nvinfo : EIATTR_EXIT_INSTR_OFFSETS
	.align		4
        /*00a8*/ 	.byte	0x04, 0x1c
        /*00aa*/ 	.short	(.L_81 - .L_80)


	//   ....[0]....
.L_80:
        /*00ac*/ 	.word	0x00000110


	//   ....[1]....
        /*00b0*/ 	.word	0x00000a70


	//   ....[2]....
        /*00b4*/ 	.word	0x00000aa0


	//   ....[3]....
        /*00b8*/ 	.word	0x00000fd0


	//   ....[4]....
        /*00bc*/ 	.word	0x00001040


	//   ....[5]....
        /*00c0*/ 	.word	0x000021c0


	//   ....[6]....
        /*00c4*/ 	.word	0x00002200


	//   ....[7]....
        /*00c8*/ 	.word	0x00002300


	//   ....[8]....
        /*00cc*/ 	.word	0x00003210


	//   ....[9]....
        /*00d0*/ 	.word	0x00003240


	//   ....[10]....
        /*00d4*/ 	.word	0x00003fb0


	//----- nvinfo : EIATTR_CRS_STACK_SIZE
	.align		4
.L_81:
        /*00d8*/ 	.byte	0x04, 0x1e
        /*00da*/ 	.short	(.L_83 - .L_82)
.L_82:
        /*00dc*/ 	.word	0x00000000


	//----- nvinfo : EIATTR_CBANK_PARAM_SIZE
	.align		4
.L_83:
        /*00e0*/ 	.byte	0x03, 0x19
        /*00e2*/ 	.short	0x0048


	//----- nvinfo : EIATTR_PARAM_CBANK
	.align		4
        /*00e4*/ 	.byte	0x04, 0x0a
        /*00e6*/ 	.short	(.L_85 - .L_84)
	.align		4
.L_84:
        /*00e8*/ 	.word	index@(.nv.constant0.kick_multi_harmonic)
        /*00ec*/ 	.short	0x0380
        /*00ee*/ 	.short	0x0048


	//----- nvinfo : EIATTR_SW_WAR
	.align		4
.L_85:
        /*00f0*/ 	.byte	0x04, 0x36
        /*00f2*/ 	.short	(.L_87 - .L_86)
.L_86:
        /*00f4*/ 	.word	0x00000008
.L_87:


//--------------------- .nv.info.kick_single_harmonic --------------------------
	.section	.nv.info.kick_single_harmonic,"",@"SHT_CUDA_INFO"
	.sectionflags	@""
	.align	4


	//----- nvinfo : EIATTR_CUDA_API_VERSION
	.align		4
        /*0000*/ 	.byte	0x04, 0x37
        /*0002*/ 	.short	(.L_89 - .L_88)
.L_88:
        /*0004*/ 	.word	0x00000082


	//----- nvinfo : EIATTR_KPARAM_INFO
	.align		4
.L_89:
        /*0008*/ 	.byte	0x04, 0x17
        /*000a*/ 	.short	(.L_91 - .L_90)
.L_90:
        /*000c*/ 	.word	0x00000000
        /*0010*/ 	.short	0x0007
        /*0012*/ 	.short	0x0038
        /*0014*/ 	.byte	0x00, 0xf0, 0x21, 0x00


	//----- nvinfo : EIATTR_KPARAM_INFO
	.align		4
.L_91:
        /*0018*/ 	.byte	0x04, 0x17
        /*001a*/ 	.short	(.L_93 - .L_92)
.L_92:
        /*001c*/ 	.word	0x00000000
        /*0020*/ 	.short	0x0006
        /*0022*/ 	.short	0x0030
        /*0024*/ 	.byte	0x00, 0xf0, 0x11, 0x00


	//----- nvinfo : EIATTR_KPARAM_INFO
	.align		4
.L_93:
        /*0028*/ 	.byte	0x04, 0x17
        /*002a*/ 	.short	(.L_95 - .L_94)
.L_94:
        /*002c*/ 	.word	0x00000000
        /*0030*/ 	.short	0x0005
        /*0032*/ 	.short	0x0028
        /*0034*/ 	.byte	0x00, 0xf0, 0x21, 0x00


	//----- nvinfo : EIATTR_KPARAM_INFO
	.align		4
.L_95:
        /*0038*/ 	.byte	0x04, 0x17
        /*003a*/ 	.short	(.L_97 - .L_96)
.L_96:
        /*003c*/ 	.word	0x00000000
        /*0040*/ 	.short	0x0004
        /*0042*/ 	.short	0x0020
        /*0044*/ 	.byte	0x00, 0xf0, 0x21, 0x00


	//----- nvinfo : EIATTR_KPARAM_INFO
	.align		4
.L_97:
        /*0048*/ 	.byte	0x04, 0x17
        /*004a*/ 	.short	(.L_99 - .L_98)
.L_98:
        /*004c*/ 	.word	0x00000000
        /*0050*/ 	.short	0x0003
        /*0052*/ 	.short	0x0018
        /*0054*/ 	.byte	0x00, 0xf0, 0x21, 0x00


	//----- nvinfo : EIATTR_KPARAM_INFO
	.align		4
.L_99:
        /*0058*/ 	.byte	0x04, 0x17
        /*005a*/ 	.short	(.L_101 - .L_100)
.L_100:
        /*005c*/ 	.word	0x00000000
        /*0060*/ 	.short	0x0002
        /*0062*/ 	.short	0x0010
        /*0064*/ 	.byte	0x00, 0xf0, 0x21, 0x00


	//----- nvinfo : EIATTR_KPARAM_INFO
	.align		4
.L_101:
        /*0068*/ 	.byte	0x04, 0x17
        /*006a*/ 	.short	(.L_103 - .L_102)
.L_102:
        /*006c*/ 	.word	0x00000000
        /*0070*/ 	.short	0x0001
        /*0072*/ 	.short	0x0008
        /*0074*/ 	.byte	0x00, 0xf5, 0x21, 0x00


	//----- nvinfo : EIATTR_KPARAM_INFO
	.align		4
.L_103:
        /*0078*/ 	.byte	0x04, 0x17
        /*007a*/ 	.short	(.L_105 - .L_104)
.L_104:
        /*007c*/ 	.word	0x00000000
        /*0080*/ 	.short	0x0000
        /*0082*/ 	.short	0x0000
        /*0084*/ 	.byte	0x00, 0xf5, 0x21, 0x00


	//----- nvinfo : EIATTR_SPARSE_MMA_MASK
	.align		4
.L_105:
        /*0088*/ 	.byte	0x03, 0x50
        /*008a*/ 	.short	0x0000


	//----- nvinfo : EIATTR_MAXREG_COUNT
	.align		4
        /*008c*/ 	.byte	0x03, 0x1b
        /*008e*/ 	.short	0x00ff


	//----- nvinfo : EIATTR_MERCURY_ISA_VERSION
	.align		4
        /*0090*/ 	.byte	0x03, 0x5f
        /*0092*/ 	.short	0x0101


	//----- nvinfo : EIATTR_VRC_CTA_INIT_COUNT
	.align		4
        /*0094*/ 	.byte	0x02, 0x4a
	.zero		1
	.zero		1


	//----- nvinfo : EIATTR_EXIT_INSTR_OFFSETS
	.align		4
        /*0098*/ 	.byte	0x04, 0x1c
        /*009a*/ 	.short	(.L_107 - .L_106)


	//   ....[0]....
.L_106:
        /*009c*/ 	.word	0x00000080


	//   ....[1]....
        /*00a0*/ 	.word	0x00000580


	//----- nvinfo : EIATTR_CRS_STACK_SIZE
	.align		4
.L_107:
        /*00a4*/ 	.byte	0x04, 0x1e
        /*00a6*/ 	.short	(.L_109 - .L_108)
.L_108:
        /*00a8*/ 	.word	0x00000000


	//----- nvinfo : EIATTR_CBANK_PARAM_SIZE
	.align		4
.L_109:
        /*00ac*/ 	.byte	0x03, 0x19
        /*00ae*/ 	.short	0x0040


	//----- nvinfo : EIATTR_PARAM_CBANK
	.align		4
        /*00b0*/ 	.byte	0x04, 0x0a
        /*00b2*/ 	.short	(.L_111 - .L_110)
	.align		4
.L_110:
        /*00b4*/ 	.word	index@(.nv.constant0.kick_single_harmonic)
        /*00b8*/ 	.short	0x0380
        /*00ba*/ 	.short	0x0040


	//----- nvinfo : EIATTR_SW_WAR
	.align		4
.L_111:
        /*00bc*/ 	.byte	0x04, 0x36
        /*00be*/ 	.short	(.L_113 - .L_112)
.L_112:
        /*00c0*/ 	.word	0x00000008
.L_113:


//--------------------- .nv.info.drift_simple     --------------------------
	.section	.nv.info.drift_simple,"",@"SHT_CUDA_INFO"
	.sectionflags	@""
	.align	4


	//----- nvinfo : EIATTR_CUDA_API_VERSION
	.align		4
        /*0000*/ 	.byte	0x04, 0x37
        /*0002*/ 	.short	(.L_115 - .L_114)
.L_114:
        /*0004*/ 	.word	0x00000082


	//----- nvinfo : EIATTR_KPARAM_INFO
	.align		4
.L_115:
        /*0008*/ 	.byte	0x04, 0x17
        /*000a*/ 	.short	(.L_117 - .L_116)
.L_116:
        /*000c*/ 	.word	0x00000000
        /*0010*/ 	.short	0x0006
        /*0012*/ 	.short	0x0030
        /*0014*/ 	.byte	0x00, 0xf0, 0x11, 0x00


	//----- nvinfo : EIATTR_KPARAM_INFO
	.align		4
.L_117:
        /*0018*/ 	.byte	0x04, 0x17
        /*001a*/ 	.short	(.L_119 - .L_118)
.L_118:
        /*001c*/ 	.word	0x00000000
        /*0020*/ 	.short	0x0005
        /*0022*/ 	.short	0x0028
        /*0024*/ 	.byte	0x00, 0xf0, 0x21, 0x00


	//----- nvinfo : EIATTR_KPARAM_INFO
	.align		4
.L_119:
        /*0028*/ 	.byte	0x04, 0x17
        /*002a*/ 	.short	(.L_121 - .L_120)
.L_120:
        /*002c*/ 	.word	0x00000000
        /*0030*/ 	.short	0x0004
        /*0032*/ 	.short	0x0020
        /*0034*/ 	.byte	0x00, 0xf0, 0x21, 0x00


	//----- nvinfo : EIATTR_KPARAM_INFO
	.align		4
.L_121:
        /*0038*/ 	.byte	0x04, 0x17
        /*003a*/ 	.short	(.L_123 - .L_122)
.L_122:
        /*003c*/ 	.word	0x00000000
        /*0040*/ 	.short	0x0003
        /*0042*/ 	.short	0x0018
        /*0044*/ 	.byte	0x00, 0xf0, 0x21, 0x00


	//----- nvinfo : EIATTR_KPARAM_INFO
	.align		4
.L_123:
        /*0048*/ 	.byte	0x04, 0x17
        /*004a*/ 	.short	(.L_125 - .L_124)
.L_124:
        /*004c*/ 	.word	0x00000000
        /*0050*/ 	.short	0x0002
        /*0052*/ 	.short	0x0010
        /*0054*/ 	.byte	0x00, 0xf0, 0x21, 0x00


	//----- nvinfo : EIATTR_KPARAM_INFO
	.align		4
.L_125:
        /*0058*/ 	.byte	0x04, 0x17
        /*005a*/ 	.short	(.L_127 - .L_126)
.L_126:
        /*005c*/ 	.word	0x00000000
        /*0060*/ 	.short	0x0001
        /*0062*/ 	.short	0x0008
        /*0064*/ 	.byte	0x00, 0xf5, 0x21, 0x00


	//----- nvinfo : EIATTR_KPARAM_INFO
	.align		4
.L_127:
        /*0068*/ 	.byte	0x04, 0x17
        /*006a*/ 	.short	(.L_129 - .L_128)
.L_128:
        /*006c*/ 	.word	0x00000000
        /*0070*/ 	.short	0x0000
        /*0072*/ 	.short	0x0000
        /*0074*/ 	.byte	0x00, 0xf5, 0x21, 0x00


	//----- nvinfo : EIATTR_SPARSE_MMA_MASK
	.align		4
.L_129:
        /*0078*/ 	.byte	0x03, 0x50
        /*007a*/ 	.short	0x0000


	//----- nvinfo : EIATTR_MAXREG_COUNT
	.align		4
        /*007c*/ 	.byte	0x03, 0x1b
        /*007e*/ 	.short	0x00ff


	//----- nvinfo : EIATTR_MERCURY_ISA_VERSION
	.align		4
        /*0080*/ 	.byte	0x03, 0x5f
        /*0082*/ 	.short	0x0101


	//----- nvinfo : EIATTR_VRC_CTA_INIT_COUNT
	.align		4
        /*0084*/ 	.byte	0x02, 0x4a
	.zero		1
	.zero		1


	//----- nvinfo : EIATTR_EXIT_INSTR_OFFSETS
	.align		4
        /*0088*/ 	.byte	0x04, 0x1c
        /*008a*/ 	.short	(.L_131 - .L_130)


	//   ....[0]....
.L_130:
        /*008c*/ 	.word	0x000001e0


	//   ....[1]....
        /*0090*/ 	.word	0x000002d0


	//----- nvinfo : EIATTR_CRS_STACK_SIZE
	.align		4
.L_131:
        /*0094*/ 	.byte	0x04, 0x1e
        /*0096*/ 	.short	(.L_133 - .L_132)
.L_132:
        /*0098*/ 	.word	0x00000000


	//----- nvinfo : EIATTR_CBANK_PARAM_SIZE
	.align		4
.L_133:
        /*009c*/ 	.byte	0x03, 0x19
        /*009e*/ 	.short	0x0034


	//----- nvinfo : EIATTR_PARAM_CBANK
	.align		4
        /*00a0*/ 	.byte	0x04, 0x0a
        /*00a2*/ 	.short	(.L_135 - .L_134)
	.align		4
.L_134:
        /*00a4*/ 	.word	index@(.nv.constant0.drift_simple)
        /*00a8*/ 	.short	0x0380
        /*00aa*/ 	.short	0x0034


	//----- nvinfo : EIATTR_SW_WAR
	.align		4
.L_135:
        /*00ac*/ 	.byte	0x04, 0x36
        /*00ae*/ 	.short	(.L_137 - .L_136)
.L_136:
        /*00b0*/ 	.word	0x00000008
.L_137:


//--------------------- .nv.callgraph             --------------------------
	.section	.nv.callgraph,"",@"SHT_CUDA_CALLGRAPH"
	.align	4
	.sectionentsize	8
	.align		4
        /*0000*/ 	.word	0x00000000
	.align		4
        /*0004*/ 	.word	0xffffffff
	.align		4
        /*0008*/ 	.word	0x00000000
	.align		4
        /*000c*/ 	.word	0xfffffffe
	.align		4
        /*0010*/ 	.word	0x00000000
	.align		4
        /*0014*/ 	.word	0xfffffffd
	.align		4
        /*0018*/ 	.word	0x00000000
	.align		4
        /*001c*/ 	.word	0xfffffffc


//--------------------- .nv.constant4             --------------------------
	.section	.nv.constant4,"a",@progbits
	.align	8
	.align		8
.nv.constant4:
        /*0000*/ 	.dword	__cudart_i2opi_d
	.align		8
        /*0008*/ 	.dword	__cudart_sin_cos_coeffs


//--------------------- .text.beam_phase          --------------------------
	.section	.text.beam_phase,"ax",@progbits
	.align	128
        .global         beam_phase
        .type           beam_phase,@function
        .size           beam_phase,(.L_x_91 - beam_phase)
        .other          beam_phase,@"STO_CUDA_ENTRY STV_DEFAULT"
beam_phase:
.text.beam_phase:
[----:B------:R-:W0:Y:S01]  /*0000*/  LDC R1, c[0x0][0x37c] ;  /* 0x0000df00ff017b82 */ /* 0x000e220000000800 */
[----:B------:R-:W1:Y:S01]  /*0010*/  S2R R3, SR_CTAID.X ;  /* 0x0000000000037919 */ /* 0x000e620000002500 */
[----:B------:R-:W2:Y:S01]  /*0020*/  LDCU UR4, c[0x0][0x360] ;  /* 0x00006c00ff0477ac */ /* 0x000ea20008000800 */
[----:B------:R-:W-:Y:S01]  /*0030*/  BSSY.RECONVERGENT B0, `(.L_x_0) ;  /* 0x00000d1000007945 */ /* 0x000fe20003800200 */
[----:B0-----:R-:W-:Y:S01]  /*0040*/  VIADD R1, R1, 0xffffffd8 ;  /* 0xffffffd801017836 */ /* 0x001fe20000000000 */
[----:B------:R-:W1:Y:S01]  /*0050*/  S2R R0, SR_TID.X ;  /* 0x0000000000007919 */ /* 0x000e620000002100 */
[----:B------:R-:W0:Y:S01]  /*0060*/  LDCU UR5, c[0x0][0x3b8] ;  /* 0x00007700ff0577ac */ /* 0x000e220008000800 */
[----:B------:R-:W-:Y:S02]  /*0070*/  CS2R R6, SRZ ;  /* 0x0000000000067805 */ /* 0x000fe4000001ff00 */
[----:B------:R-:W-:Y:S01]  /*0080*/  CS2R R4, SRZ ;  /* 0x0000000000047805 */ /* 0x000fe2000001ff00 */
[----:B------:R-:W3:Y:S01]  /*0090*/  LDCU.64 UR6, c[0x0][0x358] ;  /* 0x00006b00ff0677ac */ /* 0x000ee20008000a00 */
[----:B--2---:R-:W-:-:S02]  /*00a0*/  IMAD.U32 R2, RZ, RZ, UR4 ;  /* 0x00000004ff027e24 */ /* 0x004fc4000f8e00ff */
[----:B-1----:R-:W-:-:S05]  /*00b0*/  IMAD R3, R3, UR4, R0 ;  /* 0x0000000403037c24 */ /* 0x002fca000f8e0200 */
[----:B0-----:R-:W-:-:S13]  /*00c0*/  ISETP.GE.AND P0, PT, R3, UR5, PT ;  /* 0x0000000503007c0c */ /* 0x001fda000bf06270 */
[----:B---3--:R-:W-:Y:S05]  /*00d0*/  @P0 BRA `(.L_x_1) ;  /* 0x0000000c00180947 */ /* 0x008fea0003800000 */
[----:B------:R-:W0:Y:S01]  /*00e0*/  LDC.64 R20, c[0x0][0x380] ;  /* 0x0000e000ff147b82 */ /* 0x000e220000000a00 */
[----:B------:R-:W1:Y:S07]  /*00f0*/  LDCU.64 UR8, c[0x0][0x398] ;  /* 0x00007300ff0877ac */ /* 0x000e6e0008000a00 */
[----:B------:R-:W2:Y:S01]  /*0100*/  LDC.64 R4, c[0x0][0x388] ;  /* 0x0000e200ff047b82 */ /* 0x000ea20000000a00 */
[----:B------:R-:W-:Y:S02]  /*0110*/  IMAD.MOV.U32 R8, RZ, RZ, 0x652b82fe ;  /* 0x652b82feff087424 */ /* 0x000fe400078e00ff */
[----:B------:R-:W-:-:S05]  /*0120*/  IMAD.MOV.U32 R9, RZ, RZ, 0x3ff71547 ;  /* 0x3ff71547ff097424 */ /* 0x000fca00078e00ff */
[----:B------:R-:W3:Y:S01]  /*0130*/  LDC.64 R14, c[0x0][0x3a0] ;  /* 0x0000e800ff0e7b82 */ /* 0x000ee20000000a00 */
[----:B0-----:R-:W-:-:S07]  /*0140*/  IMAD.WIDE R20, R3, 0x8, R20 ;  /* 0x0000000803147825 */ /* 0x001fce00078e0214 */
[----:B------:R-:W3:Y:S01]  /*0150*/  LDC.64 R16, c[0x0][0x3a8] ;  /* 0x0000ea00ff107b82 */ /* 0x000ee20000000a00 */
[----:B------:R-:W1:Y:S01]  /*0160*/  LDG.E.64.CONSTANT R20, desc[UR6][R20.64] ;  /* 0x0000000614147981 */ /* 0x000e62000c1e9b00 */
[----:B--2---:R-:W-:-:S06]  /*0170*/  IMAD.WIDE R4, R3, 0x8, R4 ;  /* 0x0000000803047825 */ /* 0x004fcc00078e0204 */
[----:B------:R-:W5:Y:S01]  /*0180*/  LDG.E.64.CONSTANT R4, desc[UR6][R4.64] ;  /* 0x0000000604047981 */ /* 0x000f62000c1e9b00 */
[----:B------:R-:W-:Y:S01]  /*0190*/  BSSY.RECONVERGENT B1, `(.L_x_2) ;  /* 0x000003a000017945 */ /* 0x000fe20003800200 */
[C---:B-1----:R-:W-:Y:S01]  /*01a0*/  DMUL R6, R20.reuse, UR8 ;  /* 0x0000000814067c28 */ /* 0x042fe20008000000 */
[----:B------:R-:W-:Y:S01]  /*01b0*/  UMOV UR8, 0xfefa39ef ;  /* 0xfefa39ef00087882 */ /* 0x000fe20000000000 */
[----:B------:R-:W-:Y:S01]  /*01c0*/  UMOV UR9, 0x3fe62e42 ;  /* 0x3fe62e4200097882 */ /* 0x000fe20000000000 */
[----:B---3--:R-:W-:-:S05]  /*01d0*/  DFMA R20, R20, R14, R16 ;  /* 0x0000000e1414722b */ /* 0x008fca0000000010 */
[----:B------:R-:W-:Y:S02]  /*01e0*/  DFMA R8, R6, R8, 6.75539944105574400000e+15 ;  /* 0x433800000608742b */ /* 0x000fe40000000008 */
[----:B------:R-:W-:-:S06]  /*01f0*/  FSETP.GEU.AND P0, PT, |R7|, 4.1917929649353027344, PT ;  /* 0x4086232b0700780b */ /* 0x000fcc0003f0e200 */
[----:B------:R-:W-:-:S08]  /*0200*/  DADD R10, R8, -6.75539944105574400000e+15 ;  /* 0xc3380000080a7429 */ /* 0x000fd00000000000 */
[----:B------:R-:W-:Y:S01]  /*0210*/  DFMA R12, R10, -UR8, R6 ;  /* 0x800000080a0c7c2b */ /* 0x000fe20008000006 */
[----:B------:R-:W-:Y:S01]  /*0220*/  UMOV UR8, 0x3b39803f ;  /* 0x3b39803f00087882 */ /* 0x000fe20000000000 */
[----:B------:R-:W-:-:S06]  /*0230*/  UMOV UR9, 0x3c7abc9e ;  /* 0x3c7abc9e00097882 */ /* 0x000fcc0000000000 */
[----:B------:R-:W-:Y:S01]  /*0240*/  DFMA R10, R10, -UR8, R12 ;  /* 0x800000080a0a7c2b */ /* 0x000fe2000800000c */
[----:B------:R-:W-:Y:S01]  /*0250*/  UMOV UR8, 0x69ce2bdf ;  /* 0x69ce2bdf00087882 */ /* 0x000fe20000000000 */
[----:B------:R-:W-:Y:S01]  /*0260*/  IMAD.MOV.U32 R12, RZ, RZ, -0x35dec16 ;  /* 0xfca213eaff0c7424 */ /* 0x000fe200078e00ff */
[----:B------:R-:W-:Y:S01]  /*0270*/  UMOV UR9, 0x3e5ade15 ;  /* 0x3e5ade1500097882 */ /* 0x000fe20000000000 */
[----:B------:R-:W-:-:S06]  /*0280*/  IMAD.MOV.U32 R13, RZ, RZ, 0x3e928af3 ;  /* 0x3e928af3ff0d7424 */ /* 0x000fcc00078e00ff */
[----:B------:R-:W-:Y:S01]  /*0290*/  DFMA R12, R10, UR8, R12 ;  /* 0x000000080a0c7c2b */ /* 0x000fe2000800000c */
[----:B------:R-:W-:Y:S01]  /*02a0*/  UMOV UR8, 0x62401315 ;  /* 0x6240131500087882 */ /* 0x000fe20000000000 */
[----:B------:R-:W-:-:S06]  /*02b0*/  UMOV UR9, 0x3ec71dee ;  /* 0x3ec71dee00097882 */ /* 0x000fcc0000000000 */
[----:B------:R-:W-:Y:S01]  /*02c0*/  DFMA R12, R10, R12, UR8 ;  /* 0x000000080a0c7e2b */ /* 0x000fe2000800000c */
        /* <DEDUP_REMOVED lines=20> */
[----:B------:R-:W-:-:S08]  /*0410*/  DFMA R12, R10, R12, UR8 ;  /* 0x000000080a0c7e2b */ /* 0x000fd0000800000c */
[----:B------:R-:W-:-:S08]  /*0420*/  DFMA R12, R10, R12, 1 ;  /* 0x3ff000000a0c742b */ /* 0x000fd0000000000c */
[----:B------:R-:W-:-:S10]  /*0430*/  DFMA R10, R10, R12, 1 ;  /* 0x3ff000000a0a742b */ /* 0x000fd4000000000c */
[----:B------:R-:W-:Y:S02]  /*0440*/  IMAD R13, R8, 0x100000, R11 ;  /* 0x00100000080d7824 */ /* 0x000fe400078e020b */
[----:B------:R-:W-:Y:S01]  /*0450*/  IMAD.MOV.U32 R12, RZ, RZ, R10 ;  /* 0x000000ffff0c7224 */ /* 0x000fe200078e000a */
[----:B------:R-:W-:Y:S06]  /*0460*/  @!P0 BRA `(.L_x_3) ;  /* 0x0000000000308947 */ /* 0x000fec0003800000 */
[----:B------:R-:W-:Y:S01]  /*0470*/  FSETP.GEU.AND P1, PT, |R7|, 4.2275390625, PT ;  /* 0x408748000700780b */ /* 0x000fe20003f2e200 */
[C---:B------:R-:W-:Y:S02]  /*0480*/  DADD R12, R6.reuse, +INF ;  /* 0x7ff00000060c7429 */ /* 0x040fe40000000000 */
[----:B------:R-:W-:-:S08]  /*0490*/  DSETP.GEU.AND P0, PT, R6, RZ, PT ;  /* 0x000000ff0600722a */ /* 0x000fd00003f0e000 */
[----:B------:R-:W-:Y:S02]  /*04a0*/  FSEL R12, R12, RZ, P0 ;  /* 0x000000ff0c0c7208 */ /* 0x000fe40000000000 */
[----:B------:R-:W-:Y:S02]  /*04b0*/  @!P1 LEA.HI R9, R8, R8, RZ, 0x1 ;  /* 0x0000000808099211 */ /* 0x000fe400078f08ff */
[----:B------:R-:W-:Y:S02]  /*04c0*/  FSEL R13, R13, RZ, P0 ;  /* 0x000000ff0d0d7208 */ /* 0x000fe40000000000 */
[----:B------:R-:W-:-:S05]  /*04d0*/  @!P1 SHF.R.S32.HI R9, RZ, 0x1, R9 ;  /* 0x00000001ff099819 */ /* 0x000fca0000011409 */
[----:B------:R-:W-:Y:S02]  /*04e0*/  @!P1 IMAD.IADD R6, R8, 0x1, -R9 ;  /* 0x0000000108069824 */ /* 0x000fe400078e0a09 */
[----:B------:R-:W-:-:S03]  /*04f0*/  @!P1 IMAD R11, R9, 0x100000, R11 ;  /* 0x00100000090b9824 */ /* 0x000fc600078e020b */
[----:B------:R-:W-:Y:S01]  /*0500*/  @!P1 LEA R7, R6, 0x3ff00000, 0x14 ;  /* 0x3ff0000006079811 */ /* 0x000fe200078ea0ff */
[----:B------:R-:W-:-:S06]  /*0510*/  @!P1 IMAD.MOV.U32 R6, RZ, RZ, RZ ;  /* 0x000000ffff069224 */ /* 0x000fcc00078e00ff */
[----:B------:R-:W-:-:S11]  /*0520*/  @!P1 DMUL R12, R10, R6 ;  /* 0x000000060a0c9228 */ /* 0x000fd60000000000 */
.L_x_3:
[----:B------:R-:W-:Y:S05]  /*0530*/  BSYNC.RECONVERGENT B1 ;  /* 0x0000000000017941 */ /* 0x000fea0003800200 */
.L_x_2:
[----:B------:R-:W-:Y:S01]  /*0540*/  UIADD3 UR4, UPT, UPT, UR5, -0x1, URZ ;  /* 0xffffffff05047890 */ /* 0x000fe2000fffe0ff */
[----:B------:R-:W-:Y:S01]  /*0550*/  IMAD.MOV.U32 R8, RZ, RZ, 0x3ff00000 ;  /* 0x3ff00000ff087424 */ /* 0x000fe200078e00ff */
[----:B------:R-:W-:Y:S01]  /*0560*/  DSETP.NEU.AND P2, PT, |R20|, +INF , PT ;  /* 0x7ff000001400742a */ /* 0x000fe20003f4d200 */
[C---:B------:R-:W-:Y:S01]  /*0570*/  ISETP.NE.AND P0, PT, R3.reuse, RZ, PT ;  /* 0x000000ff0300720c */ /* 0x040fe20003f05270 */
[----:B-----5:R-:W-:Y:S01]  /*0580*/  DMUL R4, R4, R12 ;  /* 0x0000000c04047228 */ /* 0x020fe20000000000 */
[----:B------:R-:W-:Y:S01]  /*0590*/  BSSY.RECONVERGENT B1, `(.L_x_4) ;  /* 0x000001f000017945 */ /* 0x000fe20003800200 */
[----:B------:R-:W-:-:S04]  /*05a0*/  ISETP.NE.AND P1, PT, R3, UR4, PT ;  /* 0x0000000403007c0c */ /* 0x000fc8000bf25270 */
[----:B------:R-:W-:-:S04]  /*05b0*/  FSEL R8, R8, 2, !P1 ;  /* 0x4000000008087808 */ /* 0x000fc80004800000 */
[----:B------:R-:W-:Y:S01]  /*05c0*/  FSEL R9, R8, 1.875, P0 ;  /* 0x3ff0000008097808 */ /* 0x000fe20000000000 */
[----:B------:R-:W-:Y:S01]  /*05d0*/  IMAD.MOV.U32 R8, RZ, RZ, RZ ;  /* 0x000000ffff087224 */ /* 0x000fe200078e00ff */
[----:B------:R-:W-:Y:S01]  /*05e0*/  @!P2 DMUL R6, RZ, R20 ;  /* 0x00000014ff06a228 */ /* 0x000fe20000000000 */
[----:B------:R-:W-:-:S04]  /*05f0*/  @!P2 IMAD.MOV.U32 R3, RZ, RZ, RZ ;  /* 0x000000ffff03a224 */ /* 0x000fc800078e00ff */
[----:B------:R-:W-:Y:S01]  /*0600*/  DMUL R4, R4, R8 ;  /* 0x0000000804047228 */ /* 0x000fe20000000000 */
[----:B------:R-:W-:Y:S10]  /*0610*/  @!P2 BRA `(.L_x_5) ;  /* 0x000000000058a947 */ /* 0x000ff40003800000 */
[----:B------:R-:W-:Y:S01]  /*0620*/  UMOV UR8, 0x6dc9c883 ;  /* 0x6dc9c88300087882 */ /* 0x000fe20000000000 */
[----:B------:R-:W-:Y:S01]  /*0630*/  UMOV UR9, 0x3fe45f30 ;  /* 0x3fe45f3000097882 */ /* 0x000fe20000000000 */
[C---:B------:R-:W-:Y:S02]  /*0640*/  DSETP.GE.AND P0, PT, |R20|.reuse, 2.14748364800000000000e+09, PT ;  /* 0x41e000001400742a */ /* 0x040fe40003f06200 */
[----:B------:R-:W-:Y:S01]  /*0650*/  DMUL R8, R20, UR8 ;  /* 0x0000000814087c28 */ /* 0x000fe20008000000 */
[----:B------:R-:W-:Y:S01]  /*0660*/  UMOV UR8, 0x54442d18 ;  /* 0x54442d1800087882 */ /* 0x000fe20000000000 */
[----:B------:R-:W-:-:S04]  /*0670*/  UMOV UR9, 0x3ff921fb ;  /* 0x3ff921fb00097882 */ /* 0x000fc80000000000 */
[----:B------:R-:W0:Y:S08]  /*0680*/  F2I.F64 R3, R8 ;  /* 0x0000000800037311 */ /* 0x000e300000301100 */
[----:B0-----:R-:W0:Y:S02]  /*0690*/  I2F.F64 R6, R3 ;  /* 0x0000000300067312 */ /* 0x001e240000201c00 */
[----:B0-----:R-:W-:Y:S01]  /*06a0*/  DFMA R10, R6, -UR8, R20 ;  /* 0x80000008060a7c2b */ /* 0x001fe20008000014 */
[----:B------:R-:W-:Y:S01]  /*06b0*/  UMOV UR8, 0x33145c00 ;  /* 0x33145c0000087882 */ /* 0x000fe20000000000 */
[----:B------:R-:W-:-:S06]  /*06c0*/  UMOV UR9, 0x3c91a626 ;  /* 0x3c91a62600097882 */ /* 0x000fcc0000000000 */
[----:B------:R-:W-:Y:S01]  /*06d0*/  DFMA R10, R6, -UR8, R10 ;  /* 0x80000008060a7c2b */ /* 0x000fe2000800000a */
[----:B------:R-:W-:Y:S01]  /*06e0*/  UMOV UR8, 0x252049c0 ;  /* 0x252049c000087882 */ /* 0x000fe20000000000 */
[----:B------:R-:W-:-:S06]  /*06f0*/  UMOV UR9, 0x397b839a ;  /* 0x397b839a00097882 */ /* 0x000fcc0000000000 */
[----:B------:R-:W-:Y:S01]  /*0700*/  DFMA R6, R6, -UR8, R10 ;  /* 0x8000000806067c2b */ /* 0x000fe2000800000a */
[----:B------:R-:W-:Y:S10]  /*0710*/  @!P0 BRA `(.L_x_5) ;  /* 0x0000000000188947 */ /* 0x000ff40003800000 */
[----:B------:R-:W-:Y:S01]  /*0720*/  IMAD.MOV.U32 R16, RZ, RZ, R20 ;  /* 0x000000ffff107224 */ /* 0x000fe200078e0014 */
[----:B------:R-:W-:Y:S01]  /*0730*/  MOV R8, 0x760 ;  /* 0x0000076000087802 */ /* 0x000fe20000000f00 */
[----:B------:R-:W-:-:S07]  /*0740*/  IMAD.MOV.U32 R3, RZ, RZ, R21 ;  /* 0x000000ffff037224 */ /* 0x000fce00078e0015 */
[----:B------:R-:W-:Y:S05]  /*0750*/  CALL.REL.NOINC `($beam_phase$__internal_trig_reduction_slowpathd) ;  /* 0x0000000800347944 */ /* 0x000fea0003c00000 */
[----:B------:R-:W-:Y:S02]  /*0760*/  IMAD.MOV.U32 R6, RZ, RZ, R16 ;  /* 0x000000ffff067224 */ /* 0x000fe400078e0010 */
[----:B------:R-:W-:-:S07]  /*0770*/  IMAD.MOV.U32 R7, RZ, RZ, R17 ;  /* 0x000000ffff077224 */ /* 0x000fce00078e0011 */
.L_x_5:
[----:B------:R-:W-:Y:S05]  /*0780*/  BSYNC.RECONVERGENT B1 ;  /* 0x0000000000017941 */ /* 0x000fea0003800200 */
.L_x_4:
[----:B------:R-:W0:Y:S01]  /*0790*/  LDCU.64 UR8, c[0x4][0x8] ;  /* 0x01000100ff0877ac */ /* 0x000e220008000a00 */
[----:B------:R-:W-:-:S05]  /*07a0*/  IMAD.SHL.U32 R8, R3, 0x40, RZ ;  /* 0x0000004003087824 */ /* 0x000fca00078e00ff */
[----:B------:R-:W-:-:S04]  /*07b0*/  LOP3.LUT R8, R8, 0x40, RZ, 0xc0, !PT ;  /* 0x0000004008087812 */ /* 0x000fc800078ec0ff */
[----:B0-----:R-:W-:-:S05]  /*07c0*/  IADD3 R26, P0, PT, R8, UR8, RZ ;  /* 0x00000008081a7c10 */ /* 0x001fca000ff1e0ff */
[----:B------:R-:W-:-:S05]  /*07d0*/  IMAD.X R27, RZ, RZ, UR9, P0 ;  /* 0x00000009ff1b7e24 */ /* 0x000fca00080e06ff */
[----:B------:R-:W2:Y:S04]  /*07e0*/  LDG.E.128.CONSTANT R8, desc[UR6][R26.64] ;  /* 0x000000061a087981 */ /* 0x000ea8000c1e9d00 */
[----:B------:R-:W3:Y:S04]  /*07f0*/  LDG.E.128.CONSTANT R12, desc[UR6][R26.64+0x10] ;  /* 0x000010061a0c7981 */ /* 0x000ee8000c1e9d00 */
[----:B------:R-:W4:Y:S01]  /*0800*/  LDG.E.128.CONSTANT R16, desc[UR6][R26.64+0x20] ;  /* 0x000020061a107981 */ /* 0x000f22000c1e9d00 */
[----:B------:R-:W-:Y:S01]  /*0810*/  LOP3.LUT R22, R3, 0x1, RZ, 0xc0, !PT ;  /* 0x0000000103167812 */ /* 0x000fe200078ec0ff */
[----:B------:R-:W-:Y:S01]  /*0820*/  IMAD.MOV.U32 R24, RZ, RZ, 0x20fd8164 ;  /* 0x20fd8164ff187424 */ /* 0x000fe200078e00ff */
[----:B------:R-:W-:Y:S01]  /*0830*/  DSETP.NEU.AND P1, PT, |R20|, +INF , PT ;  /* 0x7ff000001400742a */ /* 0x000fe20003f2d200 */
[----:B------:R-:W-:Y:S01]  /*0840*/  IMAD.MOV.U32 R25, RZ, RZ, 0x3da8ff83 ;  /* 0x3da8ff83ff197424 */ /* 0x000fe200078e00ff */
[----:B------:R-:W-:Y:S01]  /*0850*/  ISETP.NE.U32.AND P0, PT, R22, 0x1, PT ;  /* 0x000000011600780c */ /* 0x000fe20003f05070 */
[----:B------:R-:W-:Y:S01]  /*0860*/  DMUL R22, R6, R6 ;  /* 0x0000000606167228 */ /* 0x000fe20000000000 */
[----:B------:R-:W-:Y:S02]  /*0870*/  BSSY.RECONVERGENT B1, `(.L_x_6) ;  /* 0x000002d000017945 */ /* 0x000fe40003800200 */
[----:B------:R-:W-:-:S02]  /*0880*/  FSEL R24, R24, -8.06006814911005101289e+34, !P0 ;  /* 0xf9785eba18187808 */ /* 0x000fc40004000000 */
[----:B------:R-:W-:-:S06]  /*0890*/  FSEL R25, -R25, 0.11223486810922622681, !P0 ;  /* 0x3de5db6519197808 */ /* 0x000fcc0004000100 */
[----:B--2---:R-:W-:-:S08]  /*08a0*/  DFMA R8, R22, R24, R8 ;  /* 0x000000181608722b */ /* 0x004fd00000000008 */
[----:B------:R-:W-:-:S08]  /*08b0*/  DFMA R8, R22, R8, R10 ;  /* 0x000000081608722b */ /* 0x000fd0000000000a */
[----:B---3--:R-:W-:-:S08]  /*08c0*/  DFMA R8, R22, R8, R12 ;  /* 0x000000081608722b */ /* 0x008fd0000000000c */
[----:B------:R-:W-:-:S08]  /*08d0*/  DFMA R8, R22, R8, R14 ;  /* 0x000000081608722b */ /* 0x000fd0000000000e */
[----:B----4-:R-:W-:-:S08]  /*08e0*/  DFMA R8, R22, R8, R16 ;  /* 0x000000081608722b */ /* 0x010fd00000000010 */
[----:B------:R-:W-:-:S08]  /*08f0*/  DFMA R8, R22, R8, R18 ;  /* 0x000000081608722b */ /* 0x000fd00000000012 */
[----:B------:R-:W-:Y:S02]  /*0900*/  DFMA R6, R8, R6, R6 ;  /* 0x000000060806722b */ /* 0x000fe40000000006 */
[----:B------:R-:W-:Y:S02]  /*0910*/  DFMA R8, R22, R8, 1 ;  /* 0x3ff000001608742b */ /* 0x000fe40000000008 */
[----:B------:R-:W-:-:S08]  /*0920*/  @!P1 DMUL R22, RZ, R20 ;  /* 0x00000014ff169228 */ /* 0x000fd00000000000 */
[----:B------:R-:W-:Y:S02]  /*0930*/  FSEL R8, R8, R6, !P0 ;  /* 0x0000000608087208 */ /* 0x000fe40004000000 */
[----:B------:R-:W-:Y:S02]  /*0940*/  FSEL R9, R9, R7, !P0 ;  /* 0x0000000709097208 */ /* 0x000fe40004000000 */
[----:B------:R-:W-:Y:S01]  /*0950*/  LOP3.LUT P0, RZ, R3, 0x2, RZ, 0xc0, !PT ;  /* 0x0000000203ff7812 */ /* 0x000fe2000780c0ff */
[----:B------:R-:W-:-:S03]  /*0960*/  @!P1 IMAD.MOV.U32 R3, RZ, RZ, 0x1 ;  /* 0x00000001ff039424 */ /* 0x000fc600078e00ff */
[----:B------:R-:W-:-:S10]  /*0970*/  DADD R6, RZ, -R8 ;  /* 0x00000000ff067229 */ /* 0x000fd40000000808 */
[----:B------:R-:W-:Y:S02]  /*0980*/  FSEL R6, R8, R6, !P0 ;  /* 0x0000000608067208 */ /* 0x000fe40004000000 */
[----:B------:R-:W-:Y:S01]  /*0990*/  FSEL R7, R9, R7, !P0 ;  /* 0x0000000709077208 */ /* 0x000fe20004000000 */
[----:B------:R-:W-:Y:S06]  /*09a0*/  @!P1 BRA `(.L_x_7) ;  /* 0x0000000000649947 */ /* 0x000fec0003800000 */
[----:B------:R-:W-:Y:S01]  /*09b0*/  UMOV UR8, 0x6dc9c883 ;  /* 0x6dc9c88300087882 */ /* 0x000fe20000000000 */
[----:B------:R-:W-:Y:S01]  /*09c0*/  UMOV UR9, 0x3fe45f30 ;  /* 0x3fe45f3000097882 */ /* 0x000fe20000000000 */
[C---:B------:R-:W-:Y:S01]  /*09d0*/  DSETP.GE.AND P0, PT, |R20|.reuse, 2.14748364800000000000e+09, PT ;  /* 0x41e000001400742a */ /* 0x040fe20003f06200 */
[----:B------:R-:W-:Y:S01]  /*09e0*/  BSSY.RECONVERGENT B2, `(.L_x_8) ;  /* 0x0000014000027945 */ /* 0x000fe20003800200 */
        /* <DEDUP_REMOVED lines=19> */
.L_x_9:
[----:B------:R-:W-:Y:S05]  /*0b20*/  BSYNC.RECONVERGENT B2 ;  /* 0x0000000000027941 */ /* 0x000fea0003800200 */
.L_x_8:
[----:B------:R-:W-:-:S07]  /*0b30*/  VIADD R3, R3, 0x1 ;  /* 0x0000000103037836 */ /* 0x000fce0000000000 */
.L_x_7:
[----:B------:R-:W-:Y:S05]  /*0b40*/  BSYNC.RECONVERGENT B1 ;  /* 0x0000000000017941 */ /* 0x000fea0003800200 */
.L_x_6:
        /* <DEDUP_REMOVED lines=10> */
[----:B------:R-:W-:Y:S01]  /*0bf0*/  DMUL R6, R4, R6 ;  /* 0x0000000604067228 */ /* 0x000fe20000000000 */
[----:B------:R-:W-:Y:S01]  /*0c00*/  IMAD.MOV.U32 R25, RZ, RZ, 0x3da8ff83 ;  /* 0x3da8ff83ff197424 */ /* 0x000fe200078e00ff */
[----:B------:R-:W-:Y:S01]  /*0c10*/  ISETP.NE.U32.AND P0, PT, R20, 0x1, PT ;  /* 0x000000011400780c */ /* 0x000fe20003f05070 */
[----:B------:R-:W-:-:S03]  /*0c20*/  DMUL R20, R22, R22 ;  /* 0x0000001616147228 */ /* 0x000fc60000000000 */
[----:B------:R-:W-:Y:S02]  /*0c30*/  FSEL R24, R24, -8.06006814911005101289e+34, !P0 ;  /* 0xf9785eba18187808 */ /* 0x000fe40004000000 */
        /* <DEDUP_REMOVED lines=8> */
[----:B------:R-:W-:-:S10]  /*0cc0*/  DFMA R8, R20, R8, 1 ;  /* 0x3ff000001408742b */ /* 0x000fd40000000008 */
[----:B------:R-:W-:Y:S02]  /*0cd0*/  FSEL R10, R8, R22, !P0 ;  /* 0x00000016080a7208 */ /* 0x000fe40004000000 */
[----:B------:R-:W-:Y:S02]  /*0ce0*/  FSEL R11, R9, R23, !P0 ;  /* 0x00000017090b7208 */ /* 0x000fe40004000000 */
[----:B------:R-:W-:-:S04]  /*0cf0*/  LOP3.LUT P0, RZ, R3, 0x2, RZ, 0xc0, !PT ;  /* 0x0000000203ff7812 */ /* 0x000fc8000780c0ff */
[----:B------:R-:W-:-:S10]  /*0d00*/  DADD R8, RZ, -R10 ;  /* 0x00000000ff087229 */ /* 0x000fd4000000080a */
[----:B------:R-:W-:Y:S02]  /*0d10*/  FSEL R8, R10, R8, !P0 ;  /* 0x000000080a087208 */ /* 0x000fe40004000000 */
[----:B------:R-:W-:-:S06]  /*0d20*/  FSEL R9, R11, R9, !P0 ;  /* 0x000000090b097208 */ /* 0x000fcc0004000000 */
[----:B------:R-:W-:-:S11]  /*0d30*/  DMUL R4, R4, R8 ;  /* 0x0000000804047228 */ /* 0x000fd60000000000 */
.L_x_1:
[----:B------:R-:W-:Y:S05]  /*0d40*/  BSYNC.RECONVERGENT B0 ;  /* 0x0000000000007941 */ /* 0x000fea0003800200 */
.L_x_0:
[----:B------:R-:W0:Y:S01]  /*0d50*/  S2R R8, SR_CgaCtaId ;  /* 0x0000000000087919 */ /* 0x000e220000008800 */
[----:B------:R-:W-:Y:S02]  /*0d60*/  MOV R3, 0x400 ;  /* 0x0000040000037802 */ /* 0x000fe40000000f00 */
[----:B------:R-:W-:Y:S02]  /*0d70*/  ISETP.GE.U32.AND P0, PT, R2, 0x2, PT ;  /* 0x000000020200780c */ /* 0x000fe40003f06070 */
[----:B0-----:R-:W-:-:S05]  /*0d80*/  LEA R3, R8, R3, 0x18 ;  /* 0x0000000308037211 */ /* 0x001fca00078ec0ff */
[--C-:B------:R-:W-:Y:S02]  /*0d90*/  IMAD R13, R2, 0x8, R3.reuse ;  /* 0x00000008020d7824 */ /* 0x100fe400078e0203 */
[C---:B------:R-:W-:Y:S02]  /*0da0*/  IMAD R3, R0.reuse, 0x8, R3 ;  /* 0x0000000800037824 */ /* 0x040fe400078e0203 */
[----:B------:R-:W-:-:S03]  /*0db0*/  IMAD R15, R0, 0x8, R13 ;  /* 0x00000008000f7824 */ /* 0x000fc600078e020d */
[----:B------:R0:W-:Y:S04]  /*0dc0*/  STS.64 [R3], R6 ;  /* 0x0000000603007388 */ /* 0x0001e80000000a00 */
[----:B------:R0:W-:Y:S01]  /*0dd0*/  STS.64 [R15], R4 ;  /* 0x000000040f007388 */ /* 0x0001e20000000a00 */
[----:B------:R-:W-:Y:S06]  /*0de0*/  BAR.SYNC.DEFER_BLOCKING 0x0 ;  /* 0x0000000000007b1d */ /* 0x000fec0000010000 */
[----:B------:R-:W-:Y:S05]  /*0df0*/  @!P0 BRA `(.L_x_10) ;  /* 0x00000000004c8947 */ /* 0x000fea0003800000 */
.L_x_13:
[----:B------:R-:W-:Y:S01]  /*0e00*/  SHF.R.U32.HI R12, RZ, 0x1, R2 ;  /* 0x00000001ff0c7819 */ /* 0x000fe20000011602 */
[----:B------:R-:W-:Y:S03]  /*0e10*/  BSSY.RECONVERGENT B0, `(.L_x_11) ;  /* 0x000000d000007945 */ /* 0x000fe60003800200 */
[----:B------:R-:W-:-:S13]  /*0e20*/  ISETP.GE.U32.AND P0, PT, R0, R12, PT ;  /* 0x0000000c0000720c */ /* 0x000fda0003f06070 */
[----:B-1----:R-:W-:Y:S05]  /*0e30*/  @P0 BRA `(.L_x_12) ;  /* 0x0000000000280947 */ /* 0x002fea0003800000 */
[C---:B------:R-:W-:Y:S01]  /*0e40*/  IMAD R10, R12.reuse, 0x8, R3 ;  /* 0x000000080c0a7824 */ /* 0x040fe200078e0203 */
[----:B0-----:R-:W-:Y:S01]  /*0e50*/  LDS.64 R6, [R3] ;  /* 0x0000000003067984 */ /* 0x001fe20000000a00 */
[----:B------:R-:W-:-:S03]  /*0e60*/  IMAD R11, R12, 0x8, R15 ;  /* 0x000000080c0b7824 */ /* 0x000fc600078e020f */
[----:B------:R-:W0:Y:S02]  /*0e70*/  LDS.64 R4, [R10] ;  /* 0x000000000a047984 */ /* 0x000e240000000a00 */
[----:B0-----:R-:W-:-:S07]  /*0e80*/  DADD R4, R4, R6 ;  /* 0x0000000004047229 */ /* 0x001fce0000000006 */
[----:B------:R-:W-:Y:S04]  /*0e90*/  STS.64 [R3], R4 ;  /* 0x0000000403007388 */ /* 0x000fe80000000a00 */
[----:B------:R-:W-:Y:S04]  /*0ea0*/  LDS.64 R6, [R11] ;  /* 0x000000000b067984 */ /* 0x000fe80000000a00 */
[----:B------:R-:W0:Y:S02]  /*0eb0*/  LDS.64 R8, [R15] ;  /* 0x000000000f087984 */ /* 0x000e240000000a00 */
[----:B0-----:R-:W-:-:S07]  /*0ec0*/  DADD R6, R6, R8 ;  /* 0x0000000006067229 */ /* 0x001fce0000000008 */
[----:B------:R1:W-:Y:S04]  /*0ed0*/  STS.64 [R15], R6 ;  /* 0x000000060f007388 */ /* 0x0003e80000000a00 */
.L_x_12:
[----:B------:R-:W-:Y:S05]  /*0ee0*/  BSYNC.RECONVERGENT B0 ;  /* 0x0000000000007941 */ /* 0x000fea0003800200 */
.L_x_11:
[----:B------:R-:W-:Y:S01]  /*0ef0*/  BAR.SYNC.DEFER_BLOCKING 0x0 ;  /* 0x0000000000007b1d */ /* 0x000fe20000010000 */
[----:B------:R-:W-:Y:S01]  /*0f00*/  ISETP.GT.U32.AND P0, PT, R2, 0x3, PT ;  /* 0x000000030200780c */ /* 0x000fe20003f04070 */
[----:B------:R-:W-:-:S12]  /*0f10*/  IMAD.MOV.U32 R2, RZ, RZ, R12 ;  /* 0x000000ffff027224 */ /* 0x000fd800078e000c */
[----:B------:R-:W-:Y:S05]  /*0f20*/  @P0 BRA `(.L_x_13) ;  /* 0xfffffffc00b40947 */ /* 0x000fea000383ffff */
.L_x_10:
[----:B------:R-:W-:-:S13]  /*0f30*/  ISETP.NE.AND P0, PT, R0, RZ, PT ;  /* 0x000000ff0000720c */ /* 0x000fda0003f05270 */
[----:B------:R-:W-:Y:S05]  /*0f40*/  @P0 EXIT ;  /* 0x000000000000094d */ /* 0x000fea0003800000 */
[----:B------:R-:W2:Y:S01]  /*0f50*/  S2UR UR5, SR_CgaCtaId ;  /* 0x00000000000579c3 */ /* 0x000ea20000008800 */
[----:B------:R-:W-:Y:S01]  /*0f60*/  UMOV UR4, 0x400 ;  /* 0x0000040000047882 */ /* 0x000fe20000000000 */
[----:B01----:R-:W-:Y:S06]  /*0f70*/  LDS.64 R6, [R13] ;  /* 0x000000000d067984 */ /* 0x003fec0000000a00 */
[----:B------:R-:W0:Y:S01]  /*0f80*/  LDC.64 R4, c[0x0][0x390] ;  /* 0x0000e400ff047b82 */ /* 0x000e220000000a00 */
[----:B--2---:R-:W-:-:S09]  /*0f90*/  ULEA UR4, UR5, UR4, 0x18 ;  /* 0x0000000405047291 */ /* 0x004fd2000f8ec0ff */
[----:B------:R-:W0:Y:S02]  /*0fa0*/  LDS.64 R2, [UR4] ;  /* 0x00000004ff027984 */ /* 0x000e240008000a00 */
[----:B------:R-:W1:Y:S02]  /*0fb0*/  LDCU.64 UR4, c[0x0][0x390] ;  /* 0x00007200ff0477ac */ /* 0x000e640008000a00 */
[----:B-1----:R-:W-:-:S04]  /*0fc0*/  UIADD3 UR4, UP0, UPT, UR4, 0x8, URZ ;  /* 0x0000000804047890 */ /* 0x002fc8000ff1e0ff */
[----:B------:R-:W-:Y:S02]  /*0fd0*/  UIADD3.X UR5, UPT, UPT, URZ, UR5, URZ, UP0, !UPT ;  /* 0x00000005ff057290 */ /* 0x000fe400087fe4ff */
[----:B------:R-:W-:-:S04]  /*0fe0*/  IMAD.U32 R8, RZ, RZ, UR4 ;  /* 0x00000004ff087e24 */ /* 0x000fc8000f8e00ff */
[----:B------:R-:W-:Y:S01]  /*0ff0*/  IMAD.U32 R9, RZ, RZ, UR5 ;  /* 0x00000005ff097e24 */ /* 0x000fe2000f8e00ff */
[----:B0-----:R-:W-:Y:S04]  /*1000*/  REDG.E.ADD.F64.RN.STRONG.GPU desc[UR6][R4.64], R2 ;  /* 0x00000002040079a6 */ /* 0x001fe8000c12ff06 */
[----:B------:R-:W-:Y:S01]  /*1010*/  REDG.E.ADD.F64.RN.STRONG.GPU desc[UR6][R8.64], R6 ;  /* 0x00000006080079a6 */ /* 0x000fe2000c12ff06 */
[----:B------:R-:W-:Y:S05]  /*1020*/  EXIT ;  /* 0x000000000000794d */ /* 0x000fea0003800000 */
        .type           $beam_phase$__internal_trig_reduction_slowpathd,@function
        .size           $beam_phase$__internal_trig_reduction_slowpathd,(.L_x_91 - $beam_phase$__internal_trig_reduction_slowpathd)
$beam_phase$__internal_trig_reduction_slowpathd:
[--C-:B------:R-:W-:Y:S01]  /*1030*/  SHF.R.U32.HI R9, RZ, 0x14, R3.reuse ;  /* 0x00000014ff097819 */ /* 0x100fe20000011603 */
[----:B------:R-:W-:Y:S02]  /*1040*/  IMAD.MOV.U32 R17, RZ, RZ, R3 ;  /* 0x000000ffff117224 */ /* 0x000fe400078e0003 */
[----:B------:R-:W-:Y:S01]  /*1050*/  IMAD.MOV.U32 R10, RZ, RZ, RZ ;  /* 0x000000ffff0a7224 */ /* 0x000fe200078e00ff */
[----:B------:R-:W-:-:S04]  /*1060*/  LOP3.LUT R11, R9, 0x7ff, RZ, 0xc0, !PT ;  /* 0x000007ff090b7812 */ /* 0x000fc800078ec0ff */
[----:B------:R-:W-:-:S13]  /*1070*/  ISETP.NE.AND P0, PT, R11, 0x7ff, PT ;  /* 0x000007ff0b00780c */ /* 0x000fda0003f05270 */
[----:B------:R-:W-:Y:S05]  /*1080*/  @!P0 BRA `(.L_x_14) ;  /* 0x0000000800488947 */ /* 0x000fea0003800000 */
[----:B------:R-:W-:Y:S01]  /*1090*/  VIADD R11, R11, 0xfffffc00 ;  /* 0xfffffc000b0b7836 */ /* 0x000fe20000000000 */
[----:B------:R-:W-:Y:S01]  /*10a0*/  BSSY.RECONVERGENT B3, `(.L_x_15) ;  /* 0x000002f000037945 */ /* 0x000fe20003800200 */
[----:B------:R-:W-:-:S03]  /*10b0*/  CS2R R14, SRZ ;  /* 0x00000000000e7805 */ /* 0x000fc6000001ff00 */
[----:B------:R-:W-:Y:S02]  /*10c0*/  SHF.R.U32.HI R10, RZ, 0x6, R11 ;  /* 0x00000006ff0a7819 */ /* 0x000fe4000001160b */
[----:B------:R-:W-:Y:S02]  /*10d0*/  ISETP.GE.U32.AND P0, PT, R11, 0x80, PT ;  /* 0x000000800b00780c */ /* 0x000fe40003f06070 */
[C---:B------:R-:W-:Y:S02]  /*10e0*/  IADD3 R11, PT, PT, -R10.reuse, 0x13, RZ ;  /* 0x000000130a0b7810 */ /* 0x040fe40007ffe1ff */
[----:B------:R-:W-:Y:S02]  /*10f0*/  IADD3 R25, PT, PT, -R10, 0xf, RZ ;  /* 0x0000000f0a197810 */ /* 0x000fe40007ffe1ff */
[----:B------:R-:W-:-:S04]  /*1100*/  SEL R11, R11, 0x12, P0 ;  /* 0x000000120b0b7807 */ /* 0x000fc80000000000 */
[----:B------:R-:W-:-:S13]  /*1110*/  ISETP.GE.AND P0, PT, R25, R11, PT ;  /* 0x0000000b1900720c */ /* 0x000fda0003f06270 */
[----:B------:R-:W-:Y:S05]  /*1120*/  @P0 BRA `(.L_x_16) ;  /* 0x0000000000980947 */ /* 0x000fea0003800000 */
[----:B------:R-:W0:Y:S01]  /*1130*/  LDC.64 R12, c[0x0][0x358] ;  /* 0x0000d600ff0c7b82 */ /* 0x000e220000000a00 */
[C---:B------:R-:W-:Y:S01]  /*1140*/  SHF.L.U64.HI R19, R16.reuse, 0xb, R17 ;  /* 0x0000000b10137819 */ /* 0x040fe20000010211 */
[----:B------:R-:W-:Y:S01]  /*1150*/  BSSY.RECONVERGENT B4, `(.L_x_17) ;  /* 0x0000022000047945 */ /* 0x000fe20003800200 */
[----:B------:R-:W-:Y:S01]  /*1160*/  IMAD.SHL.U32 R23, R16, 0x800, RZ ;  /* 0x0000080010177824 */ /* 0x000fe200078e00ff */
[----:B------:R-:W-:Y:S01]  /*1170*/  IADD3 R22, PT, PT, RZ, -R10, -R11 ;  /* 0x8000000aff167210 */ /* 0x000fe20007ffe80b */
[----:B------:R-:W-:Y:S01]  /*1180*/  IMAD.MOV.U32 R18, RZ, RZ, RZ ;  /* 0x000000ffff127224 */ /* 0x000fe200078e00ff */
[----:B------:R-:W-:Y:S02]  /*1190*/  CS2R R14, SRZ ;  /* 0x00000000000e7805 */ /* 0x000fe4000001ff00 */
[----:B------:R-:W-:-:S07]  /*11a0*/  LOP3.LUT R19, R19, 0x80000000, RZ, 0xfc, !PT ;  /* 0x8000000013137812 */ /* 0x000fce00078efcff */
.L_x_18:
[----:B------:R-:W1:Y:S01]  /*11b0*/  LDC.64 R16, c[0x4][RZ] ;  /* 0x01000000ff107b82 */ /* 0x000e620000000a00 */
[----:B0-----:R-:W-:Y:S02]  /*11c0*/  R2UR UR8, R12 ;  /* 0x000000000c0872ca */ /* 0x001fe400000e0000 */
[----:B------:R-:W-:Y:S01]  /*11d0*/  R2UR UR9, R13 ;  /* 0x000000000d0972ca */ /* 0x000fe200000e0000 */
[----:B-1----:R-:W-:-:S12]  /*11e0*/  IMAD.WIDE R16, R25, 0x8, R16 ;  /* 0x0000000819107825 */ /* 0x002fd800078e0210 */
[----:B------:R-:W2:Y:S01]  /*11f0*/  LDG.E.64.CONSTANT R16, desc[UR8][R16.64] ;  /* 0x0000000810107981 */ /* 0x000ea2000c1e9b00 */
[----:B------:R-:W-:Y:S02]  /*1200*/  VIADD R22, R22, 0x1 ;  /* 0x0000000116167836 */ /* 0x000fe40000000000 */
[----:B------:R-:W-:Y:S02]  /*1210*/  VIADD R25, R25, 0x1 ;  /* 0x0000000119197836 */ /* 0x000fe40000000000 */
[----:B--2---:R-:W-:-:S04]  /*1220*/  IMAD.WIDE.U32 R14, P2, R16, R23, R14 ;  /* 0x00000017100e7225 */ /* 0x004fc8000784000e */
[----:B------:R-:W-:Y:S02]  /*1230*/  IMAD R27, R16, R19, RZ ;  /* 0x00000013101b7224 */ /* 0x000fe400078e02ff */
[CC--:B------:R-:W-:Y:S02]  /*1240*/  IMAD R24, R17.reuse, R23.reuse, RZ ;  /* 0x0000001711187224 */ /* 0x0c0fe400078e02ff */
[----:B------:R-:W-:Y:S01]  /*1250*/  IMAD.HI.U32 R29, R17, R23, RZ ;  /* 0x00000017111d7227 */ /* 0x000fe200078e00ff */
[----:B------:R-:W-:-:S03]  /*1260*/  IADD3 R15, P0, PT, R27, R15, RZ ;  /* 0x0000000f1b0f7210 */ /* 0x000fc60007f1e0ff */
[----:B------:R-:W-:Y:S01]  /*1270*/  IMAD R27, R18, 0x8, R1 ;  /* 0x00000008121b7824 */ /* 0x000fe200078e0201 */
[----:B------:R-:W-:Y:S01]  /*1280*/  IADD3 R15, P1, PT, R24, R15, RZ ;  /* 0x0000000f180f7210 */ /* 0x000fe20007f3e0ff */
[----:B------:R-:W-:-:S04]  /*1290*/  IMAD.HI.U32 R24, R16, R19, RZ ;  /* 0x0000001310187227 */ /* 0x000fc800078e00ff */
[----:B------:R-:W-:Y:S01]  /*12a0*/  IMAD.X R24, RZ, RZ, R24, P2 ;  /* 0x000000ffff187224 */ /* 0x000fe200010e0618 */
[----:B------:R0:W-:Y:S01]  /*12b0*/  STL.64 [R27], R14 ;  /* 0x0000000e1b007387 */ /* 0x0001e20000100a00 */
[----:B------:R-:W-:-:S03]  /*12c0*/  IMAD.HI.U32 R16, R17, R19, RZ ;  /* 0x0000001311107227 */ /* 0x000fc600078e00ff */
[----:B------:R-:W-:Y:S01]  /*12d0*/  IADD3.X R24, P0, PT, R29, R24, RZ, P0, !PT ;  /* 0x000000181d187210 */ /* 0x000fe2000071e4ff */
[----:B------:R-:W-:Y:S02]  /*12e0*/  IMAD R17, R17, R19, RZ ;  /* 0x0000001311117224 */ /* 0x000fe400078e02ff */
[----:B------:R-:W-:Y:S02]  /*12f0*/  VIADD R18, R18, 0x1 ;  /* 0x0000000112127836 */ /* 0x000fe40000000000 */
[----:B------:R-:W-:Y:S01]  /*1300*/  IMAD.X R16, RZ, RZ, R16, P0 ;  /* 0x000000ffff107224 */ /* 0x000fe200000e0610 */
[----:B------:R-:W-:Y:S02]  /*1310*/  ISETP.NE.AND P0, PT, R22, -0xf, PT ;  /* 0xfffffff11600780c */ /* 0x000fe40003f05270 */
[----:B------:R-:W-:-:S05]  /*1320*/  IADD3.X R24, P1, PT, R17, R24, RZ, P1, !PT ;  /* 0x0000001811187210 */ /* 0x000fca0000f3e4ff */
[----:B------:R-:W-:Y:S02]  /*1330*/  IMAD.X R17, RZ, RZ, R16, P1 ;  /* 0x000000ffff117224 */ /* 0x000fe400008e0610 */
[----:B0-----:R-:W-:Y:S02]  /*1340*/  IMAD.MOV.U32 R14, RZ, RZ, R24 ;  /* 0x000000ffff0e7224 */ /* 0x001fe400078e0018 */
[----:B------:R-:W-:Y:S02]  /*1350*/  IMAD.MOV.U32 R15, RZ, RZ, R17 ;  /* 0x000000ffff0f7224 */ /* 0x000fe400078e0011 */
[----:B------:R-:W-:Y:S05]  /*1360*/  @P0 BRA `(.L_x_18) ;  /* 0xfffffffc00900947 */ /* 0x000fea000383ffff */
[----:B------:R-:W-:Y:S05]  /*1370*/  BSYNC.RECONVERGENT B4 ;  /* 0x0000000000047941 */ /* 0x000fea0003800200 */
.L_x_17:
[----:B------:R-:W-:-:S07]  /*1380*/  IMAD.MOV.U32 R25, RZ, RZ, R11 ;  /* 0x000000ffff197224 */ /* 0x000fce00078e000b */
.L_x_16:
[----:B------:R-:W-:Y:S05]  /*1390*/  BSYNC.RECONVERGENT B3 ;  /* 0x0000000000037941 */ /* 0x000fea0003800200 */
.L_x_15:
[----:B------:R-:W-:Y:S01]  /*13a0*/  LOP3.LUT P0, R19, R9, 0x3f, RZ, 0xc0, !PT ;  /* 0x0000003f09137812 */ /* 0x000fe2000780c0ff */
[----:B------:R-:W-:-:S04]  /*13b0*/  IMAD.IADD R10, R10, 0x1, R25 ;  /* 0x000000010a0a7824 */ /* 0x000fc800078e0219 */
[----:B------:R-:W-:-:S05]  /*13c0*/  IMAD.U32 R23, R10, 0x8, R1 ;  /* 0x000000080a177824 */ /* 0x000fca00078e0001 */
[----:B------:R0:W-:Y:S04]  /*13d0*/  STL.64 [R23+-0x78], R14 ;  /* 0xffff880e17007387 */ /* 0x0001e80000100a00 */
[----:B------:R-:W2:Y:S04]  /*13e0*/  @P0 LDL.64 R16, [R1+0x8] ;  /* 0x0000080001100983 */ /* 0x000ea80000100a00 */
[----:B------:R-:W3:Y:S04]  /*13f0*/  LDL.64 R12, [R1+0x10] ;  /* 0x00001000010c7983 */ /* 0x000ee80000100a00 */
[----:B------:R-:W4:Y:S01]  /*1400*/  LDL.64 R10, [R1+0x18] ;  /* 0x00001800010a7983 */ /* 0x000f220000100a00 */
[----:B------:R-:W-:Y:S01]  /*1410*/  @P0 LOP3.LUT R9, R19, 0x3f, RZ, 0x3c, !PT ;  /* 0x0000003f13090812 */ /* 0x000fe200078e3cff */
[----:B------:R-:W-:Y:S01]  /*1420*/  BSSY.RECONVERGENT B3, `(.L_x_19) ;  /* 0x0000034000037945 */ /* 0x000fe20003800200 */
[----:B--2---:R-:W-:-:S02]  /*1430*/  @P0 SHF.R.U64 R16, R16, 0x1, R17 ;  /* 0x0000000110100819 */ /* 0x004fc40000001211 */
[----:B------:R-:W-:Y:S02]  /*1440*/  @P0 SHF.R.U32.HI R18, RZ, 0x1, R17 ;  /* 0x00000001ff120819 */ /* 0x000fe40000011611 */
[----:B---3--:R-:W-:Y:S02]  /*1450*/  @P0 SHF.L.U32 R17, R12, R19, RZ ;  /* 0x000000130c110219 */ /* 0x008fe400000006ff */
[----:B0-----:R-:W-:Y:S02]  /*1460*/  @P0 SHF.R.U64 R14, R16, R9, R18 ;  /* 0x00000009100e0219 */ /* 0x001fe40000001212 */
[--C-:B------:R-:W-:Y:S02]  /*1470*/  @P0 SHF.R.U32.HI R26, RZ, 0x1, R13.reuse ;  /* 0x00000001ff1a0819 */ /* 0x100fe4000001160d */
[C-C-:B------:R-:W-:Y:S02]  /*1480*/  @P0 SHF.R.U64 R24, R12.reuse, 0x1, R13.reuse ;  /* 0x000000010c180819 */ /* 0x140fe4000000120d */
[----:B------:R-:W-:-:S02]  /*1490*/  @P0 SHF.L.U64.HI R22, R12, R19, R13 ;  /* 0x000000130c160219 */ /* 0x000fc4000001020d */
[----:B------:R-:W-:Y:S02]  /*14a0*/  @P0 SHF.R.U32.HI R15, RZ, R9, R18 ;  /* 0x00000009ff0f0219 */ /* 0x000fe40000011612 */
[----:B------:R-:W-:Y:S02]  /*14b0*/  @P0 LOP3.LUT R12, R17, R14, RZ, 0xfc, !PT ;  /* 0x0000000e110c0212 */ /* 0x000fe400078efcff */
[----:B----4-:R-:W-:Y:S02]  /*14c0*/  @P0 SHF.L.U32 R16, R10, R19, RZ ;  /* 0x000000130a100219 */ /* 0x010fe400000006ff */
[----:B------:R-:W-:Y:S01]  /*14d0*/  @P0 SHF.R.U64 R23, R24, R9, R26 ;  /* 0x0000000918170219 */ /* 0x000fe2000000121a */
[----:B------:R-:W-:Y:S01]  /*14e0*/  IMAD.SHL.U32 R14, R12, 0x4, RZ ;  /* 0x000000040c0e7824 */ /* 0x000fe200078e00ff */
[----:B------:R-:W-:Y:S02]  /*14f0*/  @P0 LOP3.LUT R13, R22, R15, RZ, 0xfc, !PT ;  /* 0x0000000f160d0212 */ /* 0x000fe400078efcff */
[----:B------:R-:W-:-:S02]  /*1500*/  @P0 SHF.L.U64.HI R18, R10, R19, R11 ;  /* 0x000000130a120219 */ /* 0x000fc4000001020b */
[----:B------:R-:W-:Y:S02]  /*1510*/  @P0 SHF.R.U32.HI R9, RZ, R9, R26 ;  /* 0x00000009ff090219 */ /* 0x000fe4000001161a */
[----:B------:R-:W-:Y:S02]  /*1520*/  @P0 LOP3.LUT R10, R16, R23, RZ, 0xfc, !PT ;  /* 0x00000017100a0212 */ /* 0x000fe400078efcff */
[----:B------:R-:W-:Y:S02]  /*1530*/  SHF.L.U64.HI R15, R12, 0x2, R13 ;  /* 0x000000020c0f7819 */ /* 0x000fe4000001020d */
[----:B------:R-:W-:Y:S02]  /*1540*/  @P0 LOP3.LUT R11, R18, R9, RZ, 0xfc, !PT ;  /* 0x00000009120b0212 */ /* 0x000fe400078efcff */
[----:B------:R-:W-:Y:S02]  /*1550*/  SHF.L.W.U32.HI R13, R13, 0x2, R10 ;  /* 0x000000020d0d7819 */ /* 0x000fe40000010e0a */
[----:B------:R-:W-:-:S02]  /*1560*/  IADD3 RZ, P0, PT, RZ, -R14, RZ ;  /* 0x8000000effff7210 */ /* 0x000fc40007f1e0ff */
[----:B------:R-:W-:Y:S02]  /*1570*/  LOP3.LUT R9, RZ, R15, RZ, 0x33, !PT ;  /* 0x0000000fff097212 */ /* 0x000fe400078e33ff */
[----:B------:R-:W-:Y:S02]  /*1580*/  SHF.L.W.U32.HI R10, R10, 0x2, R11 ;  /* 0x000000020a0a7819 */ /* 0x000fe40000010e0b */
[----:B------:R-:W-:Y:S02]  /*1590*/  LOP3.LUT R12, RZ, R13, RZ, 0x33, !PT ;  /* 0x0000000dff0c7212 */ /* 0x000fe400078e33ff */
[----:B------:R-:W-:Y:S02]  /*15a0*/  IADD3.X R18, P0, PT, RZ, R9, RZ, P0, !PT ;  /* 0x00000009ff127210 */ /* 0x000fe4000071e4ff */
[----:B------:R-:W-:Y:S02]  /*15b0*/  LOP3.LUT R9, RZ, R10, RZ, 0x33, !PT ;  /* 0x0000000aff097212 */ /* 0x000fe400078e33ff */
[----:B------:R-:W-:-:S02]  /*15c0*/  IADD3.X R12, P1, PT, RZ, R12, RZ, P0, !PT ;  /* 0x0000000cff0c7210 */ /* 0x000fc4000073e4ff */
[----:B------:R-:W-:-:S03]  /*15d0*/  ISETP.GT.U32.AND P2, PT, R13, -0x1, PT ;  /* 0xffffffff0d00780c */ /* 0x000fc60003f44070 */
[----:B------:R-:W-:Y:S01]  /*15e0*/  IMAD.X R9, RZ, RZ, R9, P1 ;  /* 0x000000ffff097224 */ /* 0x000fe200008e0609 */
[----:B------:R-:W-:-:S04]  /*15f0*/  ISETP.GT.AND.EX P0, PT, R10, -0x1, PT, P2 ;  /* 0xffffffff0a00780c */ /* 0x000fc80003f04320 */
[----:B------:R-:W-:Y:S02]  /*1600*/  SEL R9, R10, R9, P0 ;  /* 0x000000090a097207 */ /* 0x000fe40000000000 */
[----:B------:R-:W-:Y:S02]  /*1610*/  SEL R16, R13, R12, P0 ;  /* 0x0000000c0d107207 */ /* 0x000fe40000000000 */
[----:B------:R-:W-:-:S04]  /*1620*/  ISETP.NE.U32.AND P1, PT, R9, RZ, PT ;  /* 0x000000ff0900720c */ /* 0x000fc80003f25070 */
[----:B------:R-:W-:Y:S01]  /*1630*/  SEL R13, R16, R9, !P1 ;  /* 0x00000009100d7207 */ /* 0x000fe20004800000 */
[----:B------:R-:W-:-:S05]  /*1640*/  @!P0 IMAD.MOV R14, RZ, RZ, -R14 ;  /* 0x000000ffff0e8224 */ /* 0x000fca00078e0a0e */
[----:B------:R-:W0:Y:S02]  /*1650*/  FLO.U32 R13, R13 ;  /* 0x0000000d000d7300 */ /* 0x000e2400000e0000 */
[C---:B0-----:R-:W-:Y:S02]  /*1660*/  IADD3 R17, PT, PT, -R13.reuse, 0x1f, RZ ;  /* 0x0000001f0d117810 */ /* 0x041fe40007ffe1ff */
[----:B------:R-:W-:-:S03]  /*1670*/  IADD3 R12, PT, PT, -R13, 0x3f, RZ ;  /* 0x0000003f0d0c7810 */ /* 0x000fc60007ffe1ff */
[----:B------:R-:W-:Y:S01]  /*1680*/  @P1 IMAD.MOV R12, RZ, RZ, R17 ;  /* 0x000000ffff0c1224 */ /* 0x000fe200078e0211 */
[----:B------:R-:W-:-:S04]  /*1690*/  SEL R17, R15, R18, P0 ;  /* 0x000000120f117207 */ /* 0x000fc80000000000 */
[----:B------:R-:W-:-:S13]  /*16a0*/  ISETP.NE.AND P1, PT, R12, RZ, PT ;  /* 0x000000ff0c00720c */ /* 0x000fda0003f25270 */
[----:B------:R-:W-:Y:S05]  /*16b0*/  @!P1 BRA `(.L_x_20) ;  /* 0x0000000000289947 */ /* 0x000fea0003800000 */
[----:B------:R-:W-:Y:S02]  /*16c0*/  LOP3.LUT R13, R12, 0x3f, RZ, 0xc0, !PT ;  /* 0x0000003f0c0d7812 */ /* 0x000fe400078ec0ff */
[--C-:B------:R-:W-:Y:S02]  /*16d0*/  SHF.R.U64 R15, R14, 0x1, R17.reuse ;  /* 0x000000010e0f7819 */ /* 0x100fe40000001211 */
[----:B------:R-:W-:Y:S02]  /*16e0*/  SHF.R.U32.HI R17, RZ, 0x1, R17 ;  /* 0x00000001ff117819 */ /* 0x000fe40000011611 */
[----:B------:R-:W-:Y:S02]  /*16f0*/  LOP3.LUT R14, R12, 0x3f, RZ, 0xc, !PT ;  /* 0x0000003f0c0e7812 */ /* 0x000fe400078e0cff */
[CC--:B------:R-:W-:Y:S02]  /*1700*/  SHF.L.U64.HI R18, R16.reuse, R13.reuse, R9 ;  /* 0x0000000d10127219 */ /* 0x0c0fe40000010209 */
[----:B------:R-:W-:-:S02]  /*1710*/  SHF.L.U32 R13, R16, R13, RZ ;  /* 0x0000000d100d7219 */ /* 0x000fc400000006ff */
[-CC-:B------:R-:W-:Y:S02]  /*1720*/  SHF.R.U64 R16, R15, R14.reuse, R17.reuse ;  /* 0x0000000e0f107219 */ /* 0x180fe40000001211 */
[----:B------:R-:W-:Y:S02]  /*1730*/  SHF.R.U32.HI R9, RZ, R14, R17 ;  /* 0x0000000eff097219 */ /* 0x000fe40000011611 */
[----:B------:R-:W-:Y:S02]  /*1740*/  LOP3.LUT R16, R13, R16, RZ, 0xfc, !PT ;  /* 0x000000100d107212 */ /* 0x000fe400078efcff */
[----:B------:R-:W-:-:S07]  /*1750*/  LOP3.LUT R9, R18, R9, RZ, 0xfc, !PT ;  /* 0x0000000912097212 */ /* 0x000fce00078efcff */
.L_x_20:
[----:B------:R-:W-:Y:S05]  /*1760*/  BSYNC.RECONVERGENT B3 ;  /* 0x0000000000037941 */ /* 0x000fea0003800200 */
.L_x_19:
[----:B------:R-:W-:Y:S01]  /*1770*/  IMAD.WIDE.U32 R18, R16, 0x2168c235, RZ ;  /* 0x2168c23510127825 */ /* 0x000fe200078e00ff */
[----:B------:R-:W-:-:S03]  /*1780*/  SHF.R.U32.HI R11, RZ, 0x1e, R11 ;  /* 0x0000001eff0b7819 */ /* 0x000fc6000001160b */
[----:B------:R-:W-:Y:S01]  /*1790*/  IMAD.MOV.U32 R14, RZ, RZ, R19 ;  /* 0x000000ffff0e7224 */ /* 0x000fe200078e0013 */
[----:B------:R-:W-:Y:S01]  /*17a0*/  IADD3 RZ, P1, PT, R18, R18, RZ ;  /* 0x0000001212ff7210 */ /* 0x000fe20007f3e0ff */
[----:B------:R-:W-:Y:S01]  /*17b0*/  IMAD.MOV.U32 R15, RZ, RZ, RZ ;  /* 0x000000ffff0f7224 */ /* 0x000fe200078e00ff */
[----:B------:R-:W-:Y:S01]  /*17c0*/  LEA.HI R10, R10, R11, RZ, 0x1 ;  /* 0x0000000b0a0a7211 */ /* 0x000fe200078f08ff */
[----:B------:R-:W-:-:S04]  /*17d0*/  IMAD.HI.U32 R13, R9, -0x36f0255e, RZ ;  /* 0xc90fdaa2090d7827 */ /* 0x000fc800078e00ff */
[----:B------:R-:W-:-:S04]  /*17e0*/  IMAD.WIDE.U32 R14, R16, -0x36f0255e, R14 ;  /* 0xc90fdaa2100e7825 */ /* 0x000fc800078e000e */
[C---:B------:R-:W-:Y:S02]  /*17f0*/  IMAD R17, R9.reuse, -0x36f0255e, RZ ;  /* 0xc90fdaa209117824 */ /* 0x040fe400078e02ff */
[----:B------:R-:W-:-:S04]  /*1800*/  IMAD.WIDE.U32 R14, P2, R9, 0x2168c235, R14 ;  /* 0x2168c235090e7825 */ /* 0x000fc8000784000e */
[----:B------:R-:W-:Y:S01]  /*1810*/  IMAD.X R9, RZ, RZ, R13, P2 ;  /* 0x000000ffff097224 */ /* 0x000fe200010e060d */
[----:B------:R-:W-:Y:S02]  /*1820*/  IADD3 R13, P2, PT, R17, R15, RZ ;  /* 0x0000000f110d7210 */ /* 0x000fe40007f5e0ff */
[----:B------:R-:W-:Y:S02]  /*1830*/  IADD3.X RZ, P1, PT, R14, R14, RZ, P1, !PT ;  /* 0x0000000e0eff7210 */ /* 0x000fe40000f3e4ff */
[C---:B------:R-:W-:Y:S01]  /*1840*/  ISETP.GT.U32.AND P3, PT, R13.reuse, RZ, PT ;  /* 0x000000ff0d00720c */ /* 0x040fe20003f64070 */
[----:B------:R-:W-:Y:S01]  /*1850*/  IMAD.X R9, RZ, RZ, R9, P2 ;  /* 0x000000ffff097224 */ /* 0x000fe200010e0609 */
[----:B------:R-:W-:-:S04]  /*1860*/  IADD3.X R14, P2, PT, R13, R13, RZ, P1, !PT ;  /* 0x0000000d0d0e7210 */ /* 0x000fc80000f5e4ff */
[C---:B------:R-:W-:Y:S01]  /*1870*/  ISETP.GT.AND.EX P1, PT, R9.reuse, RZ, PT, P3 ;  /* 0x000000ff0900720c */ /* 0x040fe20003f24330 */
[----:B------:R-:W-:-:S03]  /*1880*/  IMAD.X R16, R9, 0x1, R9, P2 ;  /* 0x0000000109107824 */ /* 0x000fc600010e0609 */
[----:B------:R-:W-:Y:S02]  /*1890*/  SEL R14, R14, R13, P1 ;  /* 0x0000000d0e0e7207 */ /* 0x000fe40000800000 */
[----:B------:R-:W-:Y:S02]  /*18a0*/  SEL R9, R16, R9, P1 ;  /* 0x0000000910097207 */ /* 0x000fe40000800000 */
[----:B------:R-:W-:Y:S02]  /*18b0*/  IADD3 R16, P2, PT, R14, 0x1, RZ ;  /* 0x000000010e107810 */ /* 0x000fe40007f5e0ff */
[----:B------:R-:W-:Y:S02]  /*18c0*/  SEL R13, RZ, 0xffffffff, !P1 ;  /* 0xffffffffff0d7807 */ /* 0x000fe40004800000 */
[----:B------:R-:W-:Y:S01]  /*18d0*/  LOP3.LUT P1, R3, R3, 0x80000000, RZ, 0xc0, !PT ;  /* 0x8000000003037812 */ /* 0x000fe2000782c0ff */
[----:B------:R-:W-:Y:S02]  /*18e0*/  IMAD.X R9, RZ, RZ, R9, P2 ;  /* 0x000000ffff097224 */ /* 0x000fe400010e0609 */
[----:B------:R-:W-:Y:S01]  /*18f0*/  IMAD.IADD R12, R13, 0x1, -R12 ;  /* 0x000000010d0c7824 */ /* 0x000fe200078e0a0c */
[----:B------:R-:W-:-:S02]  /*1900*/  @!P0 LOP3.LUT R3, R3, 0x80000000, RZ, 0x3c, !PT ;  /* 0x8000000003038812 */ /* 0x000fc400078e3cff */
[----:B------:R-:W-:Y:S01]  /*1910*/  SHF.R.U64 R16, R16, 0xa, R9 ;  /* 0x0000000a10107819 */ /* 0x000fe20000001209 */
[----:B------:R-:W-:-:S03]  /*1920*/  IMAD.SHL.U32 R12, R12, 0x100000, RZ ;  /* 0x001000000c0c7824 */ /* 0x000fc600078e00ff */
[----:B------:R-:W-:-:S03]  /*1930*/  IADD3 R16, P2, PT, R16, 0x1, RZ ;  /* 0x0000000110107810 */ /* 0x000fc60007f5e0ff */
[----:B------:R-:W-:Y:S01]  /*1940*/  @P1 IMAD.MOV R10, RZ, RZ, -R10 ;  /* 0x000000ffff0a1224 */ /* 0x000fe200078e0a0a */
[----:B------:R-:W-:-:S04]  /*1950*/  LEA.HI.X R9, R9, RZ, RZ, 0x16, P2 ;  /* 0x000000ff09097211 */ /* 0x000fc800010fb4ff */
[--C-:B------:R-:W-:Y:S02]  /*1960*/  SHF.R.U64 R16, R16, 0x1, R9.reuse ;  /* 0x0000000110107819 */ /* 0x100fe40000001209 */
[----:B------:R-:W-:Y:S02]  /*1970*/  SHF.R.U32.HI R9, RZ, 0x1, R9 ;  /* 0x00000001ff097819 */ /* 0x000fe40000011609 */
[----:B------:R-:W-:-:S04]  /*1980*/  IADD3 R16, P2, P3, RZ, RZ, R16 ;  /* 0x000000ffff107210 */ /* 0x000fc80007b5e010 */
[----:B------:R-:W-:-:S04]  /*1990*/  IADD3.X R12, PT, PT, R12, 0x3fe00000, R9, P2, P3 ;  /* 0x3fe000000c0c7810 */ /* 0x000fc800017e6409 */
[----:B------:R-:W-:-:S07]  /*19a0*/  LOP3.LUT R17, R12, R3, RZ, 0xfc, !PT ;  /* 0x000000030c117212 */ /* 0x000fce00078efcff */
.L_x_14:
[----:B------:R-:W-:Y:S02]  /*19b0*/  IMAD.MOV.U32 R9, RZ, RZ, 0x0 ;  /* 0x00000000ff097424 */ /* 0x000fe400078e00ff */
[----:B------:R-:W-:Y:S02]  /*19c0*/  IMAD.MOV.U32 R3, RZ, RZ, R10 ;  /* 0x000000ffff037224 */ /* 0x000fe400078e000a */
[----:B------:R-:W-:Y:S05]  /*19d0*/  RET.REL.NODEC R8 `(beam_phase) ;  /* 0xffffffe408887950 */ /* 0x000fea0003c3ffff */
.L_x_21:
[----:B------:R-:W-:-:S00]  /*19e0*/  BRA `(.L_x_21) ;  /* 0xfffffffc00fc7947 */ /* 0x000fc0000383ffff */
[----:B------:R-:W-:-:S00]  /*19f0*/  NOP ;  /* 0x0000000000007918 */ /* 0x000fc00000000000 */
        /* <DEDUP_REMOVED lines=8> */
.L_x_91:


//--------------------- .text.kick_multi_harmonic --------------------------
	.section	.text.kick_multi_harmonic,"ax",@progbits
	.align	128
        .global         kick_multi_harmonic
        .type           kick_multi_harmonic,@function
        .size           kick_multi_harmonic,(.L_x_92 - kick_multi_harmonic)
        .other          kick_multi_harmonic,@"STO_CUDA_ENTRY STV_DEFAULT"
kick_multi_harmonic:
.text.kick_multi_harmonic:
[----:B------:R-:W0:Y:S01]  /*0000*/  LDC R1, c[0x0][0x37c] ;  /* 0x0000df00ff017b82 */ /* 0x000e220000000800 */
[----:B------:R-:W1:Y:S01]  /*0010*/  S2R R0, SR_TID.X ;  /* 0x0000000000007919 */ /* 0x000e620000002100 */
[----:B------:R-:W2:Y:S01]  /*0020*/  LDCU UR8, c[0x0][0x390] ;  /* 0x00007200ff0877ac */ /* 0x000ea20008000800 */
[----:B------:R-:W-:Y:S01]  /*0030*/  BSSY.RECONVERGENT B2, `(.L_x_22) ;  /* 0x000021a000027945 */ /* 0x000fe20003800200 */
[----:B0-----:R-:W-:Y:S01]  /*0040*/  VIADD R1, R1, 0xffffffd8 ;  /* 0xffffffd801017836 */ /* 0x001fe20000000000 */
[----:B------:R-:W1:Y:S01]  /*0050*/  S2R R3, SR_CTAID.X ;  /* 0x0000000000037919 */ /* 0x000e620000002500 */
[----:B------:R-:W1:Y:S01]  /*0060*/  LDCU UR4, c[0x0][0x360] ;  /* 0x00006c00ff0477ac */ /* 0x000e620008000800 */
[----:B------:R-:W0:Y:S01]  /*0070*/  LDCU.64 UR6, c[0x0][0x358] ;  /* 0x00006b00ff0677ac */ /* 0x000e220008000a00 */
[----:B--2---:R-:W-:Y:S01]  /*0080*/  UISETP.GT.AND UP0, UPT, UR8, 0x2, UPT ;  /* 0x000000020800788c */ /* 0x004fe2000bf04270 */
[----:B-1----:R-:W-:-:S08]  /*0090*/  IMAD R0, R3, UR4, R0 ;  /* 0x0000000403007c24 */ /* 0x002fd0000f8e0200 */
[----:B0-----:R-:W-:Y:S05]  /*00a0*/  BRA.U UP0, `(.L_x_23) ;  /* 0x0000000d00cc7547 */ /* 0x001fea000b800000 */
[----:B------:R-:W-:-:S09]  /*00b0*/  UISETP.NE.AND UP0, UPT, UR8, 0x1, UPT ;  /* 0x000000010800788c */ /* 0x000fd2000bf05270 */
[----:B------:R-:W-:Y:S05]  /*00c0*/  BRA.U !UP0, `(.L_x_24) ;  /* 0x00000009086c7547 */ /* 0x000fea000b800000 */
[----:B------:R-:W-:-:S09]  /*00d0*/  UISETP.NE.AND UP0, UPT, UR8, 0x2, UPT ;  /* 0x000000020800788c */ /* 0x000fd2000bf05270 */
[----:B------:R-:W-:Y:S05]  /*00e0*/  BRA.U UP0, `(.L_x_25) ;  /* 0x0000002100387547 */ /* 0x000fea000b800000 */
[----:B------:R-:W0:Y:S02]  /*00f0*/  LDCU UR5, c[0x0][0x3b8] ;  /* 0x00007700ff0577ac */ /* 0x000e240008000800 */
[----:B0-----:R-:W-:-:S13]  /*0100*/  ISETP.GE.AND P0, PT, R0, UR5, PT ;  /* 0x0000000500007c0c */ /* 0x001fda000bf06270 */
[----:B------:R-:W-:Y:S05]  /*0110*/  @P0 EXIT ;  /* 0x000000000000094d */ /* 0x000fea0003800000 */
[----:B------:R-:W0:Y:S01]  /*0120*/  LDC.64 R2, c[0x0][0x3a0] ;  /* 0x0000e800ff027b82 */ /* 0x000e220000000a00 */
[----:B------:R-:W1:Y:S01]  /*0130*/  LDCU.64 UR4, c[0x0][0x398] ;  /* 0x00007300ff0477ac */ /* 0x000e620008000a00 */
[----:B------:R-:W2:Y:S06]  /*0140*/  LDCU.64 UR12, c[0x0][0x398] ;  /* 0x00007300ff0c77ac */ /* 0x000eac0008000a00 */
[----:B------:R-:W3:Y:S01]  /*0150*/  LDC.64 R20, c[0x0][0x3a8] ;  /* 0x0000ea00ff147b82 */ /* 0x000ee20000000a00 */
[----:B------:R-:W4:Y:S01]  /*0160*/  LDCU UR14, c[0x0][0x3b8] ;  /* 0x00007700ff0e77ac */ /* 0x000f220008000800 */
[----:B------:R-:W0:Y:S06]  /*0170*/  LDCU.64 UR8, c[0x0][0x3c0] ;  /* 0x00007800ff0877ac */ /* 0x000e2c0008000a00 */
[----:B------:R-:W1:Y:S01]  /*0180*/  LDC.64 R18, c[0x0][0x3b0] ;  /* 0x0000ec00ff127b82 */ /* 0x000e620000000a00 */
[----:B------:R-:W0:Y:S02]  /*0190*/  LDCU.64 UR10, c[0x4][0x8] ;  /* 0x01000100ff0a77ac */ /* 0x000e240008000a00 */
[----:B0-----:R-:W2:Y:S04]  /*01a0*/  LDG.E.64.CONSTANT R2, desc[UR6][R2.64] ;  /* 0x0000000602027981 */ /* 0x001ea8000c1e9b00 */
[----:B---3--:R-:W5:Y:S04]  /*01b0*/  LDG.E.64.CONSTANT R20, desc[UR6][R20.64] ;  /* 0x0000000614147981 */ /* 0x008f68000c1e9b00 */
[----:B-1----:R-:W5:Y:S01]  /*01c0*/  LDG.E.64.CONSTANT R18, desc[UR6][R18.64] ;  /* 0x0000000612127981 */ /* 0x002f62000c1e9b00 */
[----:B--2-4-:R-:W-:-:S11]  /*01d0*/  DMUL R22, R2, UR4 ;  /* 0x0000000402167c28 */ /* 0x014fd60008000000 */
.L_x_30:
[----:B------:R-:W0:Y:S02]  /*01e0*/  LDC.64 R2, c[0x0][0x380] ;  /* 0x0000e000ff027b82 */ /* 0x000e240000000a00 */
[----:B0-----:R-:W-:-:S06]  /*01f0*/  IMAD.WIDE R2, R0, 0x8, R2 ;  /* 0x0000000800027825 */ /* 0x001fcc00078e0202 */
[----:B------:R-:W2:Y:S01]  /*0200*/  LDG.E.64.CONSTANT R2, desc[UR6][R2.64] ;  /* 0x0000000602027981 */ /* 0x000ea2000c1e9b00 */
[----:B------:R-:W-:Y:S01]  /*0210*/  BSSY.RECONVERGENT B3, `(.L_x_26) ;  /* 0x000001c000037945 */ /* 0x000fe20003800200 */
[----:B--2--5:R-:W-:-:S08]  /*0220*/  DFMA R10, R20, R2, R18 ;  /* 0x00000002140a722b */ /* 0x024fd00000000012 */
[----:B------:R-:W-:-:S14]  /*0230*/  DSETP.NEU.AND P0, PT, |R10|, +INF , PT ;  /* 0x7ff000000a00742a */ /* 0x000fdc0003f0d200 */
[----:B------:R-:W-:Y:S01]  /*0240*/  @!P0 DMUL R26, RZ, R10 ;  /* 0x0000000aff1a8228 */ /* 0x000fe20000000000 */
[----:B------:R-:W-:Y:S01]  /*0250*/  @!P0 IMAD.MOV.U32 R24, RZ, RZ, RZ ;  /* 0x000000ffff188224 */ /* 0x000fe200078e00ff */
[----:B------:R-:W-:Y:S09]  /*0260*/  @!P0 BRA `(.L_x_27) ;  /* 0x0000000000588947 */ /* 0x000ff20003800000 */
[----:B------:R-:W-:Y:S01]  /*0270*/  UMOV UR4, 0x6dc9c883 ;  /* 0x6dc9c88300047882 */ /* 0x000fe20000000000 */
[----:B------:R-:W-:Y:S01]  /*0280*/  UMOV UR5, 0x3fe45f30 ;  /* 0x3fe45f3000057882 */ /* 0x000fe20000000000 */
[C---:B------:R-:W-:Y:S02]  /*0290*/  DSETP.GE.AND P0, PT, |R10|.reuse, 2.14748364800000000000e+09, PT ;  /* 0x41e000000a00742a */ /* 0x040fe40003f06200 */
[----:B------:R-:W-:Y:S01]  /*02a0*/  DMUL R24, R10, UR4 ;  /* 0x000000040a187c28 */ /* 0x000fe20008000000 */
[----:B------:R-:W-:Y:S01]  /*02b0*/  UMOV UR4, 0x54442d18 ;  /* 0x54442d1800047882 */ /* 0x000fe20000000000 */
[----:B------:R-:W-:-:S08]  /*02c0*/  UMOV UR5, 0x3ff921fb ;  /* 0x3ff921fb00057882 */ /* 0x000fd00000000000 */
        /* <DEDUP_REMOVED lines=11> */
[----:B------:R-:W-:-:S07]  /*0380*/  MOV R24, 0x3a0 ;  /* 0x000003a000187802 */ /* 0x000fce0000000f00 */
[----:B------:R-:W-:Y:S05]  /*0390*/  CALL.REL.NOINC `($kick_multi_harmonic$__internal_trig_reduction_slowpathd) ;  /* 0x0000003c00087944 */ /* 0x000fea0003c00000 */
[----:B------:R-:W-:Y:S02]  /*03a0*/  IMAD.MOV.U32 R24, RZ, RZ, R5 ;  /* 0x000000ffff187224 */ /* 0x000fe400078e0005 */
[----:B------:R-:W-:Y:S02]  /*03b0*/  IMAD.MOV.U32 R26, RZ, RZ, R10 ;  /* 0x000000ffff1a7224 */ /* 0x000fe400078e000a */
[----:B------:R-:W-:-:S07]  /*03c0*/  IMAD.MOV.U32 R27, RZ, RZ, R11 ;  /* 0x000000ffff1b7224 */ /* 0x000fce00078e000b */
.L_x_27:
[----:B------:R-:W-:Y:S05]  /*03d0*/  BSYNC.RECONVERGENT B3 ;  /* 0x0000000000037941 */ /* 0x000fea0003800200 */
.L_x_26:
[----:B------:R-:W-:-:S05]  /*03e0*/  IMAD.SHL.U32 R4, R24, 0x40, RZ ;  /* 0x0000004018047824 */ /* 0x000fca00078e00ff */
[----:B------:R-:W-:-:S04]  /*03f0*/  LOP3.LUT R4, R4, 0x40, RZ, 0xc0, !PT ;  /* 0x0000004004047812 */ /* 0x000fc800078ec0ff */
[----:B------:R-:W-:-:S05]  /*0400*/  IADD3 R32, P0, PT, R4, UR10, RZ ;  /* 0x0000000a04207c10 */ /* 0x000fca000ff1e0ff */
[----:B------:R-:W-:-:S05]  /*0410*/  IMAD.X R33, RZ, RZ, UR11, P0 ;  /* 0x0000000bff217e24 */ /* 0x000fca00080e06ff */
[----:B------:R-:W2:Y:S04]  /*0420*/  LDG.E.128.CONSTANT R4, desc[UR6][R32.64] ;  /* 0x0000000620047981 */ /* 0x000ea8000c1e9d00 */
[----:B------:R-:W3:Y:S01]  /*0430*/  LDG.E.128.CONSTANT R8, desc[UR6][R32.64+0x10] ;  /* 0x0000100620087981 */ /* 0x000ee2000c1e9d00 */
[----:B------:R-:W0:Y:S03]  /*0440*/  LDC.64 R30, c[0x0][0x3a8] ;  /* 0x0000ea00ff1e7b82 */ /* 0x000e260000000a00 */
[----:B------:R1:W4:Y:S05]  /*0450*/  LDG.E.128.CONSTANT R12, desc[UR6][R32.64+0x20] ;  /* 0x00002006200c7981 */ /* 0x00032a000c1e9d00 */
[----:B------:R-:W1:Y:S08]  /*0460*/  LDC.64 R28, c[0x0][0x3b0] ;  /* 0x0000ec00ff1c7b82 */ /* 0x000e700000000a00 */
[----:B------:R-:W1:Y:S01]  /*0470*/  LDC.64 R16, c[0x0][0x3a0] ;  /* 0x0000e800ff107b82 */ /* 0x000e620000000a00 */
[----:B0-----:R-:W4:Y:S04]  /*0480*/  LDG.E.64.CONSTANT R30, desc[UR6][R30.64+0x8] ;  /* 0x000008061e1e7981 */ /* 0x001f28000c1e9b00 */
[----:B-1----:R-:W4:Y:S04]  /*0490*/  LDG.E.64.CONSTANT R28, desc[UR6][R28.64+0x8] ;  /* 0x000008061c1c7981 */ /* 0x002f28000c1e9b00 */
[----:B------:R-:W5:Y:S01]  /*04a0*/  LDG.E.64.CONSTANT R16, desc[UR6][R16.64+0x8] ;  /* 0x0000080610107981 */ /* 0x000f62000c1e9b00 */
[----:B------:R-:W-:Y:S01]  /*04b0*/  LOP3.LUT R25, R24, 0x1, RZ, 0xc0, !PT ;  /* 0x0000000118197812 */ /* 0x000fe200078ec0ff */
[----:B------:R-:W-:-:S03]  /*04c0*/  IMAD.MOV.U32 R34, RZ, RZ, 0x20fd8164 ;  /* 0x20fd8164ff227424 */ /* 0x000fc600078e00ff */
[----:B------:R-:W-:Y:S01]  /*04d0*/  ISETP.NE.U32.AND P0, PT, R25, 0x1, PT ;  /* 0x000000011900780c */ /* 0x000fe20003f05070 */
[----:B------:R-:W-:Y:S01]  /*04e0*/  IMAD.MOV.U32 R25, RZ, RZ, 0x3da8ff83 ;  /* 0x3da8ff83ff197424 */ /* 0x000fe200078e00ff */
[----:B------:R-:W-:Y:S02]  /*04f0*/  DMUL R32, R26, R26 ;  /* 0x0000001a1a207228 */ /* 0x000fe40000000000 */
[----:B------:R-:W-:Y:S02]  /*0500*/  FSEL R34, R34, -8.06006814911005101289e+34, !P0 ;  /* 0xf9785eba22227808 */ /* 0x000fe40004000000 */
[----:B------:R-:W-:Y:S01]  /*0510*/  FSEL R35, -R25, 0.11223486810922622681, !P0 ;  /* 0x3de5db6519237808 */ /* 0x000fe20004000100 */
[----:B------:R-:W-:Y:S05]  /*0520*/  BSSY.RECONVERGENT B3, `(.L_x_28) ;  /* 0x000002a000037945 */ /* 0x000fea0003800200 */
[----:B--2---:R-:W-:-:S08]  /*0530*/  DFMA R4, R32, R34, R4 ;  /* 0x000000222004722b */ /* 0x004fd00000000004 */
[----:B------:R-:W-:-:S08]  /*0540*/  DFMA R4, R32, R4, R6 ;  /* 0x000000042004722b */ /* 0x000fd00000000006 */
[----:B---3--:R-:W-:-:S08]  /*0550*/  DFMA R4, R32, R4, R8 ;  /* 0x000000042004722b */ /* 0x008fd00000000008 */
[----:B------:R-:W-:-:S08]  /*0560*/  DFMA R4, R32, R4, R10 ;  /* 0x000000042004722b */ /* 0x000fd0000000000a */
[----:B----4-:R-:W-:-:S08]  /*0570*/  DFMA R4, R32, R4, R12 ;  /* 0x000000042004722b */ /* 0x010fd0000000000c */
[----:B------:R-:W-:Y:S02]  /*0580*/  DFMA R4, R32, R4, R14 ;  /* 0x000000042004722b */ /* 0x000fe4000000000e */
[----:B------:R-:W-:-:S06]  /*0590*/  DFMA R10, R2, R30, R28 ;  /* 0x0000001e020a722b */ /* 0x000fcc000000001c */
[----:B------:R-:W-:Y:S02]  /*05a0*/  DFMA R26, R4, R26, R26 ;  /* 0x0000001a041a722b */ /* 0x000fe4000000001a */
[----:B------:R-:W-:Y:S02]  /*05b0*/  DFMA R4, R32, R4, 1 ;  /* 0x3ff000002004742b */ /* 0x000fe40000000004 */
[----:B------:R-:W-:-:S08]  /*05c0*/  DSETP.NEU.AND P1, PT, |R10|, +INF , PT ;  /* 0x7ff000000a00742a */ /* 0x000fd00003f2d200 */
[----:B------:R-:W-:Y:S02]  /*05d0*/  FSEL R4, R4, R26, !P0 ;  /* 0x0000001a04047208 */ /* 0x000fe40004000000 */
[----:B------:R-:W-:-:S06]  /*05e0*/  FSEL R5, R5, R27, !P0 ;  /* 0x0000001b05057208 */ /* 0x000fcc0004000000 */
[----:B------:R-:W-:Y:S01]  /*05f0*/  DADD R2, RZ, -R4 ;  /* 0x00000000ff027229 */ /* 0x000fe20000000804 */
[----:B------:R-:W-:Y:S01]  /*0600*/  LOP3.LUT P0, RZ, R24, 0x2, RZ, 0xc0, !PT ;  /* 0x0000000218ff7812 */ /* 0x000fe2000780c0ff */
[----:B------:R-:W-:Y:S01]  /*0610*/  @!P1 DMUL R24, RZ, R10 ;  /* 0x0000000aff189228 */ /* 0x000fe20000000000 */
[----:B------:R-:W-:-:S07]  /*0620*/  @!P1 IMAD.MOV.U32 R26, RZ, RZ, RZ ;  /* 0x000000ffff1a9224 */ /* 0x000fce00078e00ff */
[----:B------:R-:W-:Y:S02]  /*0630*/  FSEL R2, R4, R2, !P0 ;  /* 0x0000000204027208 */ /* 0x000fe40004000000 */
[----:B------:R-:W-:Y:S01]  /*0640*/  FSEL R3, R5, R3, !P0 ;  /* 0x0000000305037208 */ /* 0x000fe20004000000 */
[----:B------:R-:W-:Y:S06]  /*0650*/  @!P1 BRA `(.L_x_29) ;  /* 0x0000000000589947 */ /* 0x000fec0003800000 */
        /* <DEDUP_REMOVED lines=18> */
[----:B-----5:R-:W-:Y:S05]  /*0780*/  CALL.REL.NOINC `($kick_multi_harmonic$__internal_trig_reduction_slowpathd) ;  /* 0x00000038000c7944 */ /* 0x020fea0003c00000 */
[----:B------:R-:W-:Y:S02]  /*0790*/  IMAD.MOV.U32 R26, RZ, RZ, R5 ;  /* 0x000000ffff1a7224 */ /* 0x000fe400078e0005 */
[----:B------:R-:W-:Y:S02]  /*07a0*/  IMAD.MOV.U32 R24, RZ, RZ, R10 ;  /* 0x000000ffff187224 */ /* 0x000fe400078e000a */
[----:B------:R-:W-:-:S07]  /*07b0*/  IMAD.MOV.U32 R25, RZ, RZ, R11 ;  /* 0x000000ffff197224 */ /* 0x000fce00078e000b */
.L_x_29:
[----:B------:R-:W-:Y:S05]  /*07c0*/  BSYNC.RECONVERGENT B3 ;  /* 0x0000000000037941 */ /* 0x000fea0003800200 */
.L_x_28:
[----:B------:R-:W-:Y:S01]  /*07d0*/  IMAD.SHL.U32 R4, R26, 0x40, RZ ;  /* 0x000000401a047824 */ /* 0x000fe200078e00ff */
[----:B------:R-:W0:Y:S04]  /*07e0*/  LDC.64 R30, c[0x0][0x388] ;  /* 0x0000e200ff1e7b82 */ /* 0x000e280000000a00 */
[----:B------:R-:W-:-:S04]  /*07f0*/  LOP3.LUT R4, R4, 0x40, RZ, 0xc0, !PT ;  /* 0x0000004004047812 */ /* 0x000fc800078ec0ff */
[----:B------:R-:W-:-:S05]  /*0800*/  IADD3 R36, P0, PT, R4, UR10, RZ ;  /* 0x0000000a04247c10 */ /* 0x000fca000ff1e0ff */
[----:B------:R-:W-:-:S05]  /*0810*/  IMAD.X R37, RZ, RZ, UR11, P0 ;  /* 0x0000000bff257e24 */ /* 0x000fca00080e06ff */
[----:B------:R-:W2:Y:S04]  /*0820*/  LDG.E.128.CONSTANT R4, desc[UR6][R36.64] ;  /* 0x0000000624047981 */ /* 0x000ea8000c1e9d00 */
[----:B------:R-:W3:Y:S04]  /*0830*/  LDG.E.128.CONSTANT R8, desc[UR6][R36.64+0x10] ;  /* 0x0000100624087981 */ /* 0x000ee8000c1e9d00 */
[----:B------:R-:W4:Y:S01]  /*0840*/  LDG.E.128.CONSTANT R12, desc[UR6][R36.64+0x20] ;  /* 0x00002006240c7981 */ /* 0x000f22000c1e9d00 */
[----:B0-----:R-:W-:-:S05]  /*0850*/  IMAD.WIDE R30, R0, 0x8, R30 ;  /* 0x00000008001e7825 */ /* 0x001fca00078e021e */
[----:B------:R-:W4:Y:S01]  /*0860*/  LDG.E.64 R28, desc[UR6][R30.64] ;  /* 0x000000061e1c7981 */ /* 0x000f22000c1e1b00 */
[----:B------:R-:W-:Y:S01]  /*0870*/  LOP3.LUT R27, R26, 0x1, RZ, 0xc0, !PT ;  /* 0x000000011a1b7812 */ /* 0x000fe200078ec0ff */
[----:B------:R-:W-:Y:S01]  /*0880*/  IMAD.MOV.U32 R34, RZ, RZ, 0x20fd8164 ;  /* 0x20fd8164ff227424 */ /* 0x000fe200078e00ff */
[----:B------:R-:W-:Y:S01]  /*0890*/  DMUL R32, R24, R24 ;  /* 0x0000001818207228 */ /* 0x000fe20000000000 */
[----:B------:R-:W0:Y:S01]  /*08a0*/  LDCU UR4, c[0x0][0x360] ;  /* 0x00006c00ff0477ac */ /* 0x000e220008000800 */
[----:B------:R-:W-:Y:S01]  /*08b0*/  ISETP.NE.U32.AND P0, PT, R27, 0x1, PT ;  /* 0x000000011b00780c */ /* 0x000fe20003f05070 */
[----:B------:R-:W-:Y:S01]  /*08c0*/  IMAD.MOV.U32 R27, RZ, RZ, 0x3da8ff83 ;  /* 0x3da8ff83ff1b7424 */ /* 0x000fe200078e00ff */
[----:B-----5:R-:W-:Y:S02]  /*08d0*/  DMUL R16, R16, UR12 ;  /* 0x0000000c10107c28 */ /* 0x020fe40008000000 */
        /* <DEDUP_REMOVED lines=16> */
[----:B------:R-:W-:Y:S01]  /*09e0*/  DMUL R16, R16, R4 ;  /* 0x0000000410107228 */ /* 0x000fe20000000000 */
[----:B------:R-:W0:Y:S07]  /*09f0*/  LDC R5, c[0x0][0x370] ;  /* 0x0000dc00ff057b82 */ /* 0x000e2e0000000800 */
[----:B------:R-:W-:-:S08]  /*0a00*/  DFMA R2, R22, R2, R16 ;  /* 0x000000021602722b */ /* 0x000fd00000000010 */
[----:B------:R-:W-:-:S08]  /*0a10*/  DADD R2, R2, UR8 ;  /* 0x0000000802027e29 */ /* 0x000fd00008000000 */
[----:B------:R-:W-:Y:S01]  /*0a20*/  DADD R2, R2, R28 ;  /* 0x0000000002027229 */ /* 0x000fe2000000001c */
[----:B0-----:R-:W-:-:S06]  /*0a30*/  IMAD R0, R5, UR4, R0 ;  /* 0x0000000405007c24 */ /* 0x001fcc000f8e0200 */
[----:B------:R0:W-:Y:S01]  /*0a40*/  STG.E.64 desc[UR6][R30.64], R2 ;  /* 0x000000021e007986 */ /* 0x0001e2000c101b06 */
[----:B------:R-:W-:-:S13]  /*0a50*/  ISETP.GE.AND P0, PT, R0, UR14, PT ;  /* 0x0000000e00007c0c */ /* 0x000fda000bf06270 */
[----:B0-----:R-:W-:Y:S05]  /*0a60*/  @!P0 BRA `(.L_x_30) ;  /* 0xfffffff400dc8947 */ /* 0x001fea000383ffff */
[----:B------:R-:W-:Y:S05]  /*0a70*/  EXIT ;  /* 0x000000000000794d */ /* 0x000fea0003800000 */
.L_x_24:
[----:B------:R-:W0:Y:S02]  /*0a80*/  LDCU UR5, c[0x0][0x3b8] ;  /* 0x00007700ff0577ac */ /* 0x000e240008000800 */
[----:B0-----:R-:W-:-:S13]  /*0a90*/  ISETP.GE.AND P0, PT, R0, UR5, PT ;  /* 0x0000000500007c0c */ /* 0x001fda000bf06270 */
[----:B------:R-:W-:Y:S05]  /*0aa0*/  @P0 EXIT ;  /* 0x000000000000094d */ /* 0x000fea0003800000 */
[----:B------:R-:W0:Y:S01]  /*0ab0*/  LDC.64 R4, c[0x0][0x3a0] ;  /* 0x0000e800ff047b82 */ /* 0x000e220000000a00 */
[----:B------:R-:W1:Y:S07]  /*0ac0*/  LDCU.64 UR8, c[0x0][0x398] ;  /* 0x00007300ff0877ac */ /* 0x000e6e0008000a00 */
[----:B------:R-:W2:Y:S08]  /*0ad0*/  LDC.64 R20, c[0x0][0x3a8] ;  /* 0x0000ea00ff147b82 */ /* 0x000eb00000000a00 */
[----:B------:R-:W3:Y:S01]  /*0ae0*/  LDC.64 R18, c[0x0][0x3b0] ;  /* 0x0000ec00ff127b82 */ /* 0x000ee20000000a00 */
[----:B------:R-:W4:Y:S01]  /*0af0*/  LDCU UR5, c[0x0][0x370] ;  /* 0x00006e00ff0577ac */ /* 0x000f220008000800 */
[----:B------:R-:W0:Y:S02]  /*0b00*/  LDCU UR14, c[0x0][0x3b8] ;  /* 0x00007700ff0e77ac */ /* 0x000e240008000800 */
[----:B0-----:R-:W1:Y:S04]  /*0b10*/  LDG.E.64.CONSTANT R4, desc[UR6][R4.64] ;  /* 0x0000000604047981 */ /* 0x001e68000c1e9b00 */
[----:B------:R-:W0:Y:S01]  /*0b20*/  LDC.64 R2, c[0x0][0x388] ;  /* 0x0000e200ff027b82 */ /* 0x000e220000000a00 */
[----:B------:R-:W0:Y:S01]  /*0b30*/  LDCU.64 UR12, c[0x0][0x3c0] ;  /* 0x00007800ff0c77ac */ /* 0x000e220008000a00 */
[----:B------:R-:W0:Y:S01]  /*0b40*/  LDCU.64 UR10, c[0x4][0x8] ;  /* 0x01000100ff0a77ac */ /* 0x000e220008000a00 */
[----:B--2---:R-:W5:Y:S05]  /*0b50*/  LDG.E.64.CONSTANT R20, desc[UR6][R20.64] ;  /* 0x0000000614147981 */ /* 0x004f6a000c1e9b00 */
[----:B------:R-:W2:Y:S01]  /*0b60*/  LDC.64 R16, c[0x0][0x380] ;  /* 0x0000e000ff107b82 */ /* 0x000ea20000000a00 */
[----:B---3--:R-:W5:Y:S01]  /*0b70*/  LDG.E.64.CONSTANT R18, desc[UR6][R18.64] ;  /* 0x0000000612127981 */ /* 0x008f62000c1e9b00 */
[----:B----4-:R-:W-:Y:S01]  /*0b80*/  UIMAD UR4, UR4, UR5, URZ ;  /* 0x00000005040472a4 */ /* 0x010fe2000f8e02ff */
[----:B012---:R-:W-:-:S11]  /*0b90*/  DMUL R22, R4, UR8 ;  /* 0x0000000804167c28 */ /* 0x007fd60008000000 */
.L_x_33:
        /* <DEDUP_REMOVED lines=30> */
.L_x_32:
[----:B------:R-:W-:Y:S05]  /*0d80*/  BSYNC.RECONVERGENT B3 ;  /* 0x0000000000037941 */ /* 0x000fea0003800200 */
.L_x_31:
[----:B------:R-:W-:-:S05]  /*0d90*/  IMAD.SHL.U32 R4, R24, 0x40, RZ ;  /* 0x0000004018047824 */ /* 0x000fca00078e00ff */
[----:B------:R-:W-:-:S04]  /*0da0*/  LOP3.LUT R4, R4, 0x40, RZ, 0xc0, !PT ;  /* 0x0000004004047812 */ /* 0x000fc800078ec0ff */
[----:B------:R-:W-:-:S05]  /*0db0*/  IADD3 R36, P0, PT, R4, UR10, RZ ;  /* 0x0000000a04247c10 */ /* 0x000fca000ff1e0ff */
[----:B------:R-:W-:-:S05]  /*0dc0*/  IMAD.X R37, RZ, RZ, UR11, P0 ;  /* 0x0000000bff257e24 */ /* 0x000fca00080e06ff */
[----:B------:R-:W2:Y:S04]  /*0dd0*/  LDG.E.128.CONSTANT R4, desc[UR6][R36.64] ;  /* 0x0000000624047981 */ /* 0x000ea8000c1e9d00 */
[----:B------:R-:W3:Y:S04]  /*0de0*/  LDG.E.128.CONSTANT R8, desc[UR6][R36.64+0x10] ;  /* 0x0000100624087981 */ /* 0x000ee8000c1e9d00 */
[----:B------:R-:W4:Y:S01]  /*0df0*/  LDG.E.128.CONSTANT R12, desc[UR6][R36.64+0x20] ;  /* 0x00002006240c7981 */ /* 0x000f22000c1e9d00 */
[----:B------:R-:W-:-:S05]  /*0e00*/  IMAD.WIDE R28, R0, 0x8, R2 ;  /* 0x00000008001c7825 */ /* 0x000fca00078e0202 */
[----:B------:R-:W5:Y:S01]  /*0e10*/  LDG.E.64 R30, desc[UR6][R28.64] ;  /* 0x000000061c1e7981 */ /* 0x000f62000c1e1b00 */
[----:B------:R-:W-:Y:S01]  /*0e20*/  LOP3.LUT R25, R24, 0x1, RZ, 0xc0, !PT ;  /* 0x0000000118197812 */ /* 0x000fe200078ec0ff */
[----:B------:R-:W-:Y:S01]  /*0e30*/  IMAD.MOV.U32 R34, RZ, RZ, 0x20fd8164 ;  /* 0x20fd8164ff227424 */ /* 0x000fe200078e00ff */
[----:B------:R-:W-:Y:S01]  /*0e40*/  DMUL R32, R26, R26 ;  /* 0x0000001a1a207228 */ /* 0x000fe20000000000 */
[----:B------:R-:W-:Y:S01]  /*0e50*/  VIADD R0, R0, UR4 ;  /* 0x0000000400007c36 */ /* 0x000fe20008000000 */
[----:B------:R-:W-:Y:S01]  /*0e60*/  ISETP.NE.U32.AND P0, PT, R25, 0x1, PT ;  /* 0x000000011900780c */ /* 0x000fe20003f05070 */
[----:B------:R-:W-:-:S03]  /*0e70*/  IMAD.MOV.U32 R25, RZ, RZ, 0x3da8ff83 ;  /* 0x3da8ff83ff197424 */ /* 0x000fc600078e00ff */
        /* <DEDUP_REMOVED lines=15> */
[----:B------:R-:W-:Y:S02]  /*0f70*/  FSEL R5, R7, R5, !P0 ;  /* 0x0000000507057208 */ /* 0x000fe40004000000 */
[----:B------:R-:W-:-:S04]  /*0f80*/  ISETP.GE.AND P0, PT, R0, UR14, PT ;  /* 0x0000000e00007c0c */ /* 0x000fc8000bf06270 */
[----:B------:R-:W-:-:S08]  /*0f90*/  DFMA R4, R22, R4, UR12 ;  /* 0x0000000c16047e2b */ /* 0x000fd00008000004 */
[----:B-----5:R-:W-:-:S07]  /*0fa0*/  DADD R4, R4, R30 ;  /* 0x0000000004047229 */ /* 0x020fce000000001e */
[----:B------:R0:W-:Y:S01]  /*0fb0*/  STG.E.64 desc[UR6][R28.64], R4 ;  /* 0x000000041c007986 */ /* 0x0001e2000c101b06 */
[----:B------:R-:W-:Y:S05]  /*0fc0*/  @!P0 BRA `(.L_x_33) ;  /* 0xfffffff800f48947 */ /* 0x000fea000383ffff */
[----:B------:R-:W-:Y:S05]  /*0fd0*/  EXIT ;  /* 0x000000000000794d */ /* 0x000fea0003800000 */
.L_x_23:
        /* <DEDUP_REMOVED lines=19> */
.L_x_43:
        /* <DEDUP_REMOVED lines=31> */
.L_x_36:
[----:B------:R-:W-:Y:S05]  /*1300*/  BSYNC.RECONVERGENT B3 ;  /* 0x0000000000037941 */ /* 0x000fea0003800200 */
.L_x_35:
        /* <DEDUP_REMOVED lines=62> */
.L_x_38:
[----:B------:R-:W-:Y:S05]  /*16f0*/  BSYNC.RECONVERGENT B3 ;  /* 0x0000000000037941 */ /* 0x000fea0003800200 */
.L_x_37:
[----:B------:R-:W-:-:S05]  /*1700*/  IMAD.SHL.U32 R4, R24, 0x40, RZ ;  /* 0x0000004018047824 */ /* 0x000fca00078e00ff */
[----:B------:R-:W-:-:S04]  /*1710*/  LOP3.LUT R4, R4, 0x40, RZ, 0xc0, !PT ;  /* 0x0000004004047812 */ /* 0x000fc800078ec0ff */
[----:B------:R-:W-:-:S05]  /*1720*/  IADD3 R36, P0, PT, R4, UR8, RZ ;  /* 0x0000000804247c10 */ /* 0x000fca000ff1e0ff */
[----:B------:R-:W-:-:S05]  /*1730*/  IMAD.X R37, RZ, RZ, UR9, P0 ;  /* 0x00000009ff257e24 */ /* 0x000fca00080e06ff */
[----:B------:R-:W2:Y:S04]  /*1740*/  LDG.E.128.CONSTANT R4, desc[UR6][R36.64] ;  /* 0x0000000624047981 */ /* 0x000ea8000c1e9d00 */
[----:B------:R-:W3:Y:S01]  /*1750*/  LDG.E.128.CONSTANT R8, desc[UR6][R36.64+0x10] ;  /* 0x0000100624087981 */ /* 0x000ee2000c1e9d00 */
[----:B------:R-:W-:Y:S01]  /*1760*/  LOP3.LUT R12, R24, 0x1, RZ, 0xc0, !PT ;  /* 0x00000001180c7812 */ /* 0x000fe200078ec0ff */
[----:B------:R-:W-:Y:S02]  /*1770*/  IMAD.MOV.U32 R28, RZ, RZ, 0x20fd8164 ;  /* 0x20fd8164ff1c7424 */ /* 0x000fe400078e00ff */
[----:B------:R-:W-:Y:S01]  /*1780*/  IMAD.MOV.U32 R25, RZ, RZ, 0x3da8ff83 ;  /* 0x3da8ff83ff197424 */ /* 0x000fe200078e00ff */
[----:B------:R-:W-:Y:S02]  /*1790*/  ISETP.NE.U32.AND P0, PT, R12, 0x1, PT ;  /* 0x000000010c00780c */ /* 0x000fe40003f05070 */
[----:B------:R-:W4:Y:S01]  /*17a0*/  LDG.E.128.CONSTANT R12, desc[UR6][R36.64+0x20] ;  /* 0x00002006240c7981 */ /* 0x000f22000c1e9d00 */
[----:B------:R-:W-:Y:S01]  /*17b0*/  DMUL R32, R26, R26 ;  /* 0x0000001a1a207228 */ /* 0x000fe20000000000 */
[----:B------:R-:W-:Y:S01]  /*17c0*/  FSEL R28, R28, -8.06006814911005101289e+34, !P0 ;  /* 0xf9785eba1c1c7808 */ /* 0x000fe20004000000 */
[----:B------:R-:W0:Y:S01]  /*17d0*/  LDC.64 R34, c[0x0][0x3b0] ;  /* 0x0000ec00ff227b82 */ /* 0x000e220000000a00 */
[----:B------:R-:W-:Y:S01]  /*17e0*/  FSEL R29, -R25, 0.11223486810922622681, !P0 ;  /* 0x3de5db65191d7808 */ /* 0x000fe20004000100 */
[----:B0-----:R-:W4:Y:S05]  /*17f0*/  LDG.E.64.CONSTANT R34, desc[UR6][R34.64+0x10] ;  /* 0x0000100622227981 */ /* 0x001f2a000c1e9b00 */
[C---:B--2---:R-:W-:Y:S01]  /*1800*/  DFMA R28, R32.reuse, R28, R4 ;  /* 0x0000001c201c722b */ /* 0x044fe20000000004 */
[----:B------:R-:W0:Y:S07]  /*1810*/  LDC.64 R4, c[0x0][0x3a8] ;  /* 0x0000ea00ff047b82 */ /* 0x000e2e0000000a00 */
[----:B------:R-:W-:-:S02]  /*1820*/  DFMA R6, R32, R28, R6 ;  /* 0x0000001c2006722b */ /* 0x000fc40000000006 */
[----:B------:R-:W1:Y:S01]  /*1830*/  LDC.64 R28, c[0x0][0x3a0] ;  /* 0x0000e800ff1c7b82 */ /* 0x000e620000000a00 */
[----:B0-----:R-:W2:Y:S04]  /*1840*/  LDG.E.64.CONSTANT R4, desc[UR6][R4.64+0x10] ;  /* 0x0000100604047981 */ /* 0x001ea8000c1e9b00 */
[----:B-1----:R-:W5:Y:S01]  /*1850*/  LDG.E.64.CONSTANT R28, desc[UR6][R28.64+0x10] ;  /* 0x000010061c1c7981 */ /* 0x002f62000c1e9b00 */
[----:B---3--:R-:W-:-:S08]  /*1860*/  DFMA R6, R32, R6, R8 ;  /* 0x000000062006722b */ /* 0x008fd00000000008 */
[----:B------:R-:W-:-:S08]  /*1870*/  DFMA R6, R32, R6, R10 ;  /* 0x000000062006722b */ /* 0x000fd0000000000a */
[----:B----4-:R-:W-:-:S08]  /*1880*/  DFMA R6, R32, R6, R12 ;  /* 0x000000062006722b */ /* 0x010fd0000000000c */
[----:B------:R-:W-:-:S08]  /*1890*/  DFMA R6, R32, R6, R14 ;  /* 0x000000062006722b */ /* 0x000fd0000000000e */
[----:B------:R-:W-:Y:S02]  /*18a0*/  DFMA R26, R6, R26, R26 ;  /* 0x0000001a061a722b */ /* 0x000fe4000000001a */
[----:B------:R-:W-:-:S10]  /*18b0*/  DFMA R6, R32, R6, 1 ;  /* 0x3ff000002006742b */ /* 0x000fd40000000006 */
[----:B------:R-:W-:Y:S02]  /*18c0*/  FSEL R8, R6, R26, !P0 ;  /* 0x0000001a06087208 */ /* 0x000fe40004000000 */
[----:B------:R-:W-:-:S06]  /*18d0*/  FSEL R9, R7, R27, !P0 ;  /* 0x0000001b07097208 */ /* 0x000fcc0004000000 */
[----:B------:R-:W-:Y:S01]  /*18e0*/  DADD R6, RZ, -R8 ;  /* 0x00000000ff067229 */ /* 0x000fe20000000808 */
[----:B------:R-:W-:Y:S01]  /*18f0*/  LOP3.LUT P0, RZ, R24, 0x2, RZ, 0xc0, !PT ;  /* 0x0000000218ff7812 */ /* 0x000fe2000780c0ff */
[----:B-----5:R-:W-:Y:S01]  /*1900*/  DMUL R22, R22, UR10 ;  /* 0x0000000a16167c28 */ /* 0x020fe20008000000 */
[----:B------:R-:W-:Y:S01]  /*1910*/  BSSY.RECONVERGENT B3, `(.L_x_39) ;  /* 0x0000020000037945 */ /* 0x000fe20003800200 */
[----:B--2---:R-:W-:-:S06]  /*1920*/  DFMA R10, R20, R4, R34 ;  /* 0x00000004140a722b */ /* 0x004fcc0000000022 */
[----:B------:R-:W-:Y:S02]  /*1930*/  FSEL R4, R8, R6, !P0 ;  /* 0x0000000608047208 */ /* 0x000fe40004000000 */
[----:B------:R-:W-:Y:S01]  /*1940*/  FSEL R5, R9, R7, !P0 ;  /* 0x0000000709057208 */ /* 0x000fe20004000000 */
[----:B------:R-:W-:-:S05]  /*1950*/  DSETP.NEU.AND P1, PT, |R10|, +INF , PT ;  /* 0x7ff000000a00742a */ /* 0x000fca0003f2d200 */
[----:B------:R-:W-:-:S08]  /*1960*/  DMUL R4, R22, R4 ;  /* 0x0000000416047228 */ /* 0x000fd00000000000 */
[----:B------:R-:W-:Y:S02]  /*1970*/  DFMA R30, R18, R30, R4 ;  /* 0x0000001e121e722b */ /* 0x000fe40000000004 */
        /* <DEDUP_REMOVED lines=25> */
.L_x_40:
[----:B------:R-:W-:Y:S05]  /*1b10*/  BSYNC.RECONVERGENT B3 ;  /* 0x0000000000037941 */ /* 0x000fea0003800200 */
.L_x_39:
[----:B------:R-:W-:-:S05]  /*1b20*/  IMAD.SHL.U32 R4, R26, 0x40, RZ ;  /* 0x000000401a047824 */ /* 0x000fca00078e00ff */
[----:B------:R-:W-:-:S04]  /*1b30*/  LOP3.LUT R4, R4, 0x40, RZ, 0xc0, !PT ;  /* 0x0000004004047812 */ /* 0x000fc800078ec0ff */
[----:B------:R-:W-:-:S05]  /*1b40*/  IADD3 R36, P0, PT, R4, UR8, RZ ;  /* 0x0000000804247c10 */ /* 0x000fca000ff1e0ff */
[----:B------:R-:W-:-:S05]  /*1b50*/  IMAD.X R37, RZ, RZ, UR9, P0 ;  /* 0x00000009ff257e24 */ /* 0x000fca00080e06ff */
[----:B------:R-:W2:Y:S01]  /*1b60*/  LDG.E.128.CONSTANT R4, desc[UR6][R36.64] ;  /* 0x0000000624047981 */ /* 0x000ea2000c1e9d00 */
[----:B------:R-:W-:-:S03]  /*1b70*/  LOP3.LUT R12, R26, 0x1, RZ, 0xc0, !PT ;  /* 0x000000011a0c7812 */ /* 0x000fc600078ec0ff */
[----:B------:R-:W3:Y:S01]  /*1b80*/  LDG.E.128.CONSTANT R8, desc[UR6][R36.64+0x10] ;  /* 0x0000100624087981 */ /* 0x000ee2000c1e9d00 */
[----:B------:R-:W-:Y:S01]  /*1b90*/  ISETP.NE.U32.AND P0, PT, R12, 0x1, PT ;  /* 0x000000010c00780c */ /* 0x000fe20003f05070 */
[----:B------:R-:W-:Y:S01]  /*1ba0*/  IMAD.MOV.U32 R22, RZ, RZ, 0x20fd8164 ;  /* 0x20fd8164ff167424 */ /* 0x000fe200078e00ff */
[----:B------:R-:W-:Y:S01]  /*1bb0*/  DMUL R32, R24, R24 ;  /* 0x0000001818207228 */ /* 0x000fe20000000000 */
[----:B------:R-:W-:-:S03]  /*1bc0*/  IMAD.MOV.U32 R12, RZ, RZ, 0x3da8ff83 ;  /* 0x3da8ff83ff0c7424 */ /* 0x000fc600078e00ff */
[----:B------:R-:W-:Y:S02]  /*1bd0*/  FSEL R22, R22, -8.06006814911005101289e+34, !P0 ;  /* 0xf9785eba16167808 */ /* 0x000fe40004000000 */
[----:B------:R-:W-:Y:S02]  /*1be0*/  FSEL R23, -R12, 0.11223486810922622681, !P0 ;  /* 0x3de5db650c177808 */ /* 0x000fe40004000100 */
[----:B------:R-:W4:Y:S01]  /*1bf0*/  LDG.E.128.CONSTANT R12, desc[UR6][R36.64+0x20] ;  /* 0x00002006240c7981 */ /* 0x000f22000c1e9d00 */
[----:B------:R-:W0:Y:S03]  /*1c00*/  LDC.64 R34, c[0x0][0x3b0] ;  /* 0x0000ec00ff227b82 */ /* 0x000e260000000a00 */
[----:B0-----:R-:W4:Y:S01]  /*1c10*/  LDG.E.64.CONSTANT R34, desc[UR6][R34.64+0x18] ;  /* 0x0000180622227981 */ /* 0x001f22000c1e9b00 */
[----:B--2---:R-:W-:-:S04]  /*1c20*/  DFMA R22, R32, R22, R4 ;  /* 0x000000162016722b */ /* 0x004fc80000000004 */
[----:B------:R-:W0:Y:S04]  /*1c30*/  LDC.64 R4, c[0x0][0x3a8] ;  /* 0x0000ea00ff047b82 */ /* 0x000e280000000a00 */
[----:B------:R-:W-:-:S04]  /*1c40*/  DFMA R6, R32, R22, R6 ;  /* 0x000000162006722b */ /* 0x000fc80000000006 */
        /* <DEDUP_REMOVED lines=11> */
[----:B------:R-:W-:Y:S01]  /*1d00*/  LOP3.LUT P0, RZ, R26, 0x2, RZ, 0xc0, !PT ;  /* 0x000000021aff7812 */ /* 0x000fe2000780c0ff */
[----:B------:R-:W-:Y:S01]  /*1d10*/  DMUL R28, R28, UR10 ;  /* 0x0000000a1c1c7c28 */ /* 0x000fe20008000000 */
[----:B------:R-:W-:Y:S01]  /*1d20*/  BSSY.RECONVERGENT B3, `(.L_x_41) ;  /* 0x0000020000037945 */ /* 0x000fe20003800200 */
[----:B--2---:R-:W-:Y:S02]  /*1d30*/  DFMA R10, R20, R4, R34 ;  /* 0x00000004140a722b */ /* 0x004fe40000000022 */
[----:B------:R-:W-:-:S06]  /*1d40*/  DADD R4, RZ, -R6 ;  /* 0x00000000ff047229 */ /* 0x000fcc0000000806 */
[----:B------:R-:W-:-:S04]  /*1d50*/  DSETP.NEU.AND P1, PT, |R10|, +INF , PT ;  /* 0x7ff000000a00742a */ /* 0x000fc80003f2d200 */
[----:B------:R-:W-:Y:S02]  /*1d60*/  FSEL R4, R6, R4, !P0 ;  /* 0x0000000406047208 */ /* 0x000fe40004000000 */
[----:B------:R-:W-:-:S06]  /*1d70*/  FSEL R5, R7, R5, !P0 ;  /* 0x0000000507057208 */ /* 0x000fcc0004000000 */
        /* <DEDUP_REMOVED lines=26> */
.L_x_42:
[----:B------:R-:W-:Y:S05]  /*1f20*/  BSYNC.RECONVERGENT B3 ;  /* 0x0000000000037941 */ /* 0x000fea0003800200 */
.L_x_41:
        /* <DEDUP_REMOVED lines=33> */
[----:B------:R-:W-:Y:S01]  /*2140*/  DFMA R22, R22, R4, R30 ;  /* 0x000000041616722b */ /* 0x000fe2000000001e */
[----:B------:R-:W0:Y:S07]  /*2150*/  LDC R5, c[0x0][0x370] ;  /* 0x0000dc00ff057b82 */ /* 0x000e2e0000000800 */
[----:B------:R-:W-:-:S08]  /*2160*/  DADD R22, R22, UR12 ;  /* 0x0000000c16167e29 */ /* 0x000fd00008000000 */
[----:B------:R-:W-:-:S07]  /*2170*/  DADD R22, R22, R26 ;  /* 0x0000000016167229 */ /* 0x000fce000000001a */
[----:B------:R1:W-:Y:S01]  /*2180*/  STG.E.64 desc[UR6][R28.64], R22 ;  /* 0x000000161c007986 */ /* 0x0003e2000c101b06 */
[----:B0-----:R-:W-:-:S05]  /*2190*/  IMAD R0, R5, UR4, R0 ;  /* 0x0000000405007c24 */ /* 0x001fca000f8e0200 */
[----:B------:R-:W-:-:S13]  /*21a0*/  ISETP.GE.AND P0, PT, R0, UR14, PT ;  /* 0x0000000e00007c0c */ /* 0x000fda000bf06270 */
[----:B-1----:R-:W-:Y:S05]  /*21b0*/  @!P0 BRA `(.L_x_43) ;  /* 0xffffffec00d48947 */ /* 0x002fea000383ffff */
[----:B------:R-:W-:Y:S05]  /*21c0*/  EXIT ;  /* 0x000000000000794d */ /* 0x000fea0003800000 */
.L_x_25:
[----:B------:R-:W-:Y:S05]  /*21d0*/  BSYNC.RECONVERGENT B2 ;  /* 0x0000000000027941 */ /* 0x000fea0003800200 */
.L_x_22:
[----:B------:R-:W0:Y:S02]  /*21e0*/  LDCU UR14, c[0x0][0x3b8] ;  /* 0x00007700ff0e77ac */ /* 0x000e240008000800 */
[----:B0-----:R-:W-:-:S13]  /*21f0*/  ISETP.GE.AND P0, PT, R0, UR14, PT ;  /* 0x0000000e00007c0c */ /* 0x001fda000bf06270 */
[----:B------:R-:W-:Y:S05]  /*2200*/  @P0 EXIT ;  /* 0x000000000000094d */ /* 0x000fea0003800000 */
[----:B------:R-:W0:Y:S01]  /*2210*/  LDC.64 R6, c[0x0][0x388] ;  /* 0x0000e200ff067b82 */ /* 0x000e220000000a00 */
[----:B------:R-:W1:Y:S01]  /*2220*/  LDCU UR5, c[0x0][0x370] ;  /* 0x00006e00ff0577ac */ /* 0x000e620008000800 */
[----:B------:R-:W-:Y:S01]  /*2230*/  UISETP.GT.AND UP0, UPT, UR8, URZ, UPT ;  /* 0x000000ff0800728c */ /* 0x000fe2000bf04270 */
[----:B------:R-:W2:Y:S01]  /*2240*/  LDCU.64 UR20, c[0x0][0x398] ;  /* 0x00007300ff1477ac */ /* 0x000ea20008000a00 */
[----:B------:R-:W3:Y:S01]  /*2250*/  LDCU.64 UR16, c[0x0][0x3c0] ;  /* 0x00007800ff1077ac */ /* 0x000ee20008000a00 */
[----:B------:R-:W4:Y:S01]  /*2260*/  LDCU.64 UR18, c[0x4][0x8] ;  /* 0x01000100ff1277ac */ /* 0x000f220008000a00 */
[----:B-1----:R-:W-:-:S05]  /*2270*/  UIMAD UR4, UR4, UR5, URZ ;  /* 0x00000005040472a4 */ /* 0x002fca000f8e02ff */
[----:B------:R-:W-:Y:S07]  /*2280*/  BRA.U UP0, `(.L_x_44) ;  /* 0x0000000100207547 */ /* 0x000fee000b800000 */
.L_x_45:
[----:B01----:R-:W-:-:S05]  /*2290*/  IMAD.WIDE R2, R0, 0x8, R6 ;  /* 0x0000000800027825 */ /* 0x003fca00078e0206 */
[----:B------:R-:W3:Y:S01]  /*22a0*/  LDG.E.64 R4, desc[UR6][R2.64] ;  /* 0x0000000602047981 */ /* 0x000ee2000c1e1b00 */
[----:B------:R-:W-:-:S05]  /*22b0*/  VIADD R0, R0, UR4 ;  /* 0x0000000400007c36 */ /* 0x000fca0008000000 */
[----:B------:R-:W-:Y:S01]  /*22c0*/  ISETP.GE.AND P0, PT, R0, UR14, PT ;  /* 0x0000000e00007c0c */ /* 0x000fe2000bf06270 */
[----:B---3--:R-:W-:-:S07]  /*22d0*/  DADD R4, R4, UR16 ;  /* 0x0000001004047e29 */ /* 0x008fce0008000000 */
[----:B------:R1:W-:Y:S05]  /*22e0*/  STG.E.64 desc[UR6][R2.64], R4 ;  /* 0x0000000402007986 */ /* 0x0003ea000c101b06 */
[----:B------:R-:W-:Y:S05]  /*22f0*/  @!P0 BRA `(.L_x_45) ;  /* 0xfffffffc00e48947 */ /* 0x000fea000383ffff */
[----:B--2-4-:R-:W-:Y:S05]  /*2300*/  EXIT ;  /* 0x000000000000794d */ /* 0x014fea0003800000 */
.L_x_44:
[----:B------:R-:W1:Y:S01]  /*2310*/  LDC.64 R2, c[0x0][0x380] ;  /* 0x0000e000ff027b82 */ /* 0x000e620000000a00 */
[----:B------:R-:W2:Y:S01]  /*2320*/  LDCU UR5, c[0x0][0x390] ;  /* 0x00007200ff0577ac */ /* 0x000ea20008000800 */
[----:B------:R-:W3:Y:S06]  /*2330*/  LDCU.64 UR8, c[0x0][0x3a0] ;  /* 0x00007400ff0877ac */ /* 0x000eec0008000a00 */
[----:B------:R-:W4:Y:S01]  /*2340*/  LDC.64 R32, c[0x0][0x388] ;  /* 0x0000e200ff207b82 */ /* 0x000f220000000a00 */
[----:B------:R-:W0:Y:S01]  /*2350*/  LDCU.64 UR10, c[0x0][0x3a8] ;  /* 0x00007500ff0a77ac */ /* 0x000e220008000a00 */
[----:B------:R-:W0:Y:S01]  /*2360*/  LDCU.64 UR12, c[0x0][0x3b0] ;  /* 0x00007600ff0c77ac */ /* 0x000e220008000a00 */
[----:B-1----:R-:W-:-:S06]  /*2370*/  IMAD.WIDE R2, R0, 0x8, R2 ;  /* 0x0000000800027825 */ /* 0x002fcc00078e0202 */
[----:B------:R-:W5:Y:S01]  /*2380*/  LDG.E.64.CONSTANT R2, desc[UR6][R2.64] ;  /* 0x0000000602027981 */ /* 0x000f62000c1e9b00 */
[----:B----4-:R-:W-:-:S06]  /*2390*/  IMAD.WIDE R32, R0, 0x8, R32 ;  /* 0x0000000800207825 */ /* 0x010fcc00078e0220 */
[----:B------:R-:W5:Y:S01]  /*23a0*/  LDG.E.64 R32, desc[UR6][R32.64] ;  /* 0x0000000620207981 */ /* 0x000f62000c1e1b00 */
[----:B--2---:R-:W-:-:S04]  /*23b0*/  ULOP3.LUT UR5, UR5, 0x7ffffffe, URZ, 0xc0, !UPT ;  /* 0x7ffffffe05057892 */ /* 0x004fc8000f8ec0ff */
[----:B------:R-:W-:Y:S01]  /*23c0*/  UIADD3 UR5, UPT, UPT, -UR5, URZ, URZ ;  /* 0x000000ff05057290 */ /* 0x000fe2000fffe1ff */
[----:B---3--:R-:W-:Y:S02]  /*23d0*/  IMAD.U32 R22, RZ, RZ, UR8 ;  /* 0x00000008ff167e24 */ /* 0x008fe4000f8e00ff */
[----:B------:R-:W-:Y:S02]  /*23e0*/  IMAD.U32 R23, RZ, RZ, UR9 ;  /* 0x00000009ff177e24 */ /* 0x000fe4000f8e00ff */
[----:B0-----:R-:W-:Y:S02]  /*23f0*/  IMAD.U32 R18, RZ, RZ, UR10 ;  /* 0x0000000aff127e24 */ /* 0x001fe4000f8e00ff */
[----:B------:R-:W-:Y:S02]  /*2400*/  IMAD.U32 R19, RZ, RZ, UR11 ;  /* 0x0000000bff137e24 */ /* 0x000fe4000f8e00ff */
[----:B------:R-:W-:Y:S02]  /*2410*/  IMAD.U32 R6, RZ, RZ, UR12 ;  /* 0x0000000cff067e24 */ /* 0x000fe4000f8e00ff */
[----:B------:R-:W-:-:S02]  /*2420*/  IMAD.U32 R7, RZ, RZ, UR13 ;  /* 0x0000000dff077e24 */ /* 0x000fc4000f8e00ff */
[----:B------:R-:W-:-:S07]  /*2430*/  IMAD.U32 R20, RZ, RZ, UR5 ;  /* 0x00000005ff147e24 */ /* 0x000fce000f8e00ff */
.L_x_52:
[----:B------:R-:W-:Y:S01]  /*2440*/  IMAD.MOV.U32 R16, RZ, RZ, R6 ;  /* 0x000000ffff107224 */ /* 0x000fe200078e0006 */
[----:B------:R-:W2:Y:S01]  /*2450*/  LDG.E.64.CONSTANT R4, desc[UR6][R18.64] ;  /* 0x0000000612047981 */ /* 0x000ea2000c1e9b00 */
[----:B------:R-:W-:-:S03]  /*2460*/  IMAD.MOV.U32 R17, RZ, RZ, R7 ;  /* 0x000000ffff117224 */ /* 0x000fc600078e0007 */
[----:B-----5:R0:W5:Y:S04]  /*2470*/  LDG.E.64.CONSTANT R30, desc[UR6][R22.64] ;  /* 0x00000006161e7981 */ /* 0x020168000c1e9b00 */
[----:B------:R-:W2:Y:S01]  /*2480*/  LDG.E.64.CONSTANT R6, desc[UR6][R16.64] ;  /* 0x0000000610067981 */ /* 0x000ea2000c1e9b00 */
[----:B------:R-:W-:Y:S01]  /*2490*/  BSSY.RECONVERGENT B2, `(.L_x_46) ;  /* 0x000001d000027945 */ /* 0x000fe20003800200 */
[----:B--2---:R-:W-:-:S08]  /*24a0*/  DFMA R10, R2, R4, R6 ;  /* 0x00000004020a722b */ /* 0x004fd00000000006 */
[----:B------:R-:W-:-:S14]  /*24b0*/  DSETP.NEU.AND P0, PT, |R10|, +INF , PT ;  /* 0x7ff000000a00742a */ /* 0x000fdc0003f0d200 */
[----:B0-----:R-:W-:Y:S05]  /*24c0*/  @!P0 BRA `(.L_x_47) ;  /* 0x00000000005c8947 */ /* 0x001fea0003800000 */
        /* <DEDUP_REMOVED lines=21> */
[----:B------:R-:W-:Y:S01]  /*2620*/  IMAD.MOV.U32 R25, RZ, RZ, R11 ;  /* 0x000000ffff197224 */ /* 0x000fe200078e000b */
[----:B------:R-:W-:Y:S06]  /*2630*/  BRA `(.L_x_48) ;  /* 0x0000000000087947 */ /* 0x000fec0003800000 */
.L_x_47:
[----:B------:R-:W-:Y:S01]  /*2640*/  DMUL R24, RZ, R10 ;  /* 0x0000000aff187228 */ /* 0x000fe20000000000 */
[----:B------:R-:W-:-:S10]  /*2650*/  IMAD.MOV.U32 R21, RZ, RZ, RZ ;  /* 0x000000ffff157224 */ /* 0x000fd400078e00ff */
.L_x_48:
[----:B------:R-:W-:Y:S05]  /*2660*/  BSYNC.RECONVERGENT B2 ;  /* 0x0000000000027941 */ /* 0x000fea0003800200 */
.L_x_46:
[----:B------:R-:W-:-:S05]  /*2670*/  IMAD.SHL.U32 R4, R21, 0x40, RZ ;  /* 0x0000004015047824 */ /* 0x000fca00078e00ff */
[----:B------:R-:W-:-:S04]  /*2680*/  LOP3.LUT R4, R4, 0x40, RZ, 0xc0, !PT ;  /* 0x0000004004047812 */ /* 0x000fc800078ec0ff */
[----:B------:R-:W-:-:S05]  /*2690*/  IADD3 R34, P0, PT, R4, UR18, RZ ;  /* 0x0000001204227c10 */ /* 0x000fca000ff1e0ff */
[----:B------:R-:W-:-:S05]  /*26a0*/  IMAD.X R35, RZ, RZ, UR19, P0 ;  /* 0x00000013ff237e24 */ /* 0x000fca00080e06ff */
[----:B------:R-:W2:Y:S04]  /*26b0*/  LDG.E.128.CONSTANT R4, desc[UR6][R34.64] ;  /* 0x0000000622047981 */ /* 0x000ea8000c1e9d00 */
[----:B------:R-:W3:Y:S04]  /*26c0*/  LDG.E.128.CONSTANT R8, desc[UR6][R34.64+0x10] ;  /* 0x0000100622087981 */ /* 0x000ee8000c1e9d00 */
[----:B------:R-:W4:Y:S01]  /*26d0*/  LDG.E.128.CONSTANT R12, desc[UR6][R34.64+0x20] ;  /* 0x00002006220c7981 */ /* 0x000f22000c1e9d00 */
[----:B------:R-:W-:Y:S01]  /*26e0*/  LOP3.LUT R26, R21, 0x1, RZ, 0xc0, !PT ;  /* 0x00000001151a7812 */ /* 0x000fe200078ec0ff */
[----:B------:R-:W-:-:S03]  /*26f0*/  IMAD.MOV.U32 R28, RZ, RZ, 0x20fd8164 ;  /* 0x20fd8164ff1c7424 */ /* 0x000fc600078e00ff */
[----:B------:R-:W-:Y:S01]  /*2700*/  ISETP.NE.U32.AND P0, PT, R26, 0x1, PT ;  /* 0x000000011a00780c */ /* 0x000fe20003f05070 */
[----:B------:R-:W-:-:S03]  /*2710*/  IMAD.MOV.U32 R26, RZ, RZ, 0x3da8ff83 ;  /* 0x3da8ff83ff1a7424 */ /* 0x000fc600078e00ff */
[----:B------:R-:W-:Y:S02]  /*2720*/  FSEL R28, R28, -8.06006814911005101289e+34, !P0 ;  /* 0xf9785eba1c1c7808 */ /* 0x000fe40004000000 */
[----:B------:R-:W-:Y:S01]  /*2730*/  FSEL R29, -R26, 0.11223486810922622681, !P0 ;  /* 0x3de5db651a1d7808 */ /* 0x000fe20004000100 */
[----:B------:R-:W-:-:S08]  /*2740*/  DMUL R26, R24, R24 ;  /* 0x00000018181a7228 */ /* 0x000fd00000000000 */
[----:B--2---:R-:W-:-:S08]  /*2750*/  DFMA R4, R26, R28, R4 ;  /* 0x0000001c1a04722b */ /* 0x004fd00000000004 */
[C---:B------:R-:W-:Y:S02]  /*2760*/  DFMA R28, R26.reuse, R4, R6 ;  /* 0x000000041a1c722b */ /* 0x040fe40000000006 */
[----:B------:R-:W2:Y:S04]  /*2770*/  LDG.E.64.CONSTANT R4, desc[UR6][R18.64+0x8] ;  /* 0x0000080612047981 */ /* 0x000ea8000c1e9b00 */
[----:B------:R-:W2:Y:S02]  /*2780*/  LDG.E.64.CONSTANT R6, desc[UR6][R16.64+0x8] ;  /* 0x0000080610067981 */ /* 0x000ea4000c1e9b00 */
[----:B---3--:R-:W-:Y:S02]  /*2790*/  DFMA R8, R26, R28, R8 ;  /* 0x0000001c1a08722b */ /* 0x008fe40000000008 */
[----:B------:R0:W5:Y:S02]  /*27a0*/  LDG.E.64.CONSTANT R28, desc[UR6][R22.64+0x8] ;  /* 0x00000806161c7981 */ /* 0x000164000c1e9b00 */
[----:B-----5:R-:W-:Y:S01]  /*27b0*/  DMUL R30, R30, UR20 ;  /* 0x000000141e1e7c28 */ /* 0x020fe20008000000 */
[----:B------:R-:W-:Y:S03]  /*27c0*/  BSSY.RECONVERGENT B2, `(.L_x_49) ;  /* 0x0000029000027945 */ /* 0x000fe60003800200 */
        /* <DEDUP_REMOVED lines=8> */
[----:B------:R-:W-:Y:S02]  /*2850*/  DADD R8, RZ, -R12 ;  /* 0x00000000ff087229 */ /* 0x000fe4000000080c */
[----:B--2---:R-:W-:-:S08]  /*2860*/  DFMA R10, R2, R4, R6 ;  /* 0x00000004020a722b */ /* 0x004fd00000000006 */
[----:B------:R-:W-:Y:S02]  /*2870*/  FSEL R4, R12, R8, !P0 ;  /* 0x000000080c047208 */ /* 0x000fe40004000000 */
[----:B------:R-:W-:Y:S01]  /*2880*/  FSEL R5, R13, R9, !P0 ;  /* 0x000000090d057208 */ /* 0x000fe20004000000 */
[----:B------:R-:W-:-:S05]  /*2890*/  DSETP.NEU.AND P0, PT, |R10|, +INF , PT ;  /* 0x7ff000000a00742a */ /* 0x000fca0003f0d200 */
[----:B------:R-:W-:-:S09]  /*28a0*/  DFMA R32, R30, R4, R32 ;  /* 0x000000041e20722b */ /* 0x000fd20000000020 */
        /* <DEDUP_REMOVED lines=22> */
[----:B------:R-:W-:Y:S01]  /*2a10*/  IMAD.MOV.U32 R25, RZ, RZ, R11 ;  /* 0x000000ffff197224 */ /* 0x000fe200078e000b */
[----:B------:R-:W-:Y:S06]  /*2a20*/  BRA `(.L_x_51) ;  /* 0x0000000000087947 */ /* 0x000fec0003800000 */
.L_x_50:
[----:B------:R-:W-:Y:S01]  /*2a30*/  DMUL R24, RZ, R10 ;  /* 0x0000000aff187228 */ /* 0x000fe20000000000 */
[----:B------:R-:W-:-:S10]  /*2a40*/  IMAD.MOV.U32 R21, RZ, RZ, RZ ;  /* 0x000000ffff157224 */ /* 0x000fd400078e00ff */
.L_x_51:
[----:B------:R-:W-:Y:S05]  /*2a50*/  BSYNC.RECONVERGENT B2 ;  /* 0x0000000000027941 */ /* 0x000fea0003800200 */
.L_x_49:
        /* <DEDUP_REMOVED lines=8> */
[----:B------:R-:W-:Y:S01]  /*2ae0*/  IMAD.MOV.U32 R30, RZ, RZ, 0x20fd8164 ;  /* 0x20fd8164ff1e7424 */ /* 0x000fe200078e00ff */
[----:B------:R-:W-:Y:S01]  /*2af0*/  DMUL R28, R28, UR20 ;  /* 0x000000141c1c7c28 */ /* 0x000fe20008000000 */
[----:B------:R-:W-:Y:S01]  /*2b00*/  VIADD R20, R20, 0x2 ;  /* 0x0000000214147836 */ /* 0x000fe20000000000 */
[----:B------:R-:W-:Y:S01]  /*2b10*/  ISETP.NE.U32.AND P0, PT, R26, 0x1, PT ;  /* 0x000000011a00780c */ /* 0x000fe20003f05070 */
[----:B------:R-:W-:Y:S01]  /*2b20*/  IMAD.MOV.U32 R26, RZ, RZ, 0x3da8ff83 ;  /* 0x3da8ff83ff1a7424 */ /* 0x000fe200078e00ff */
[----:B------:R-:W-:-:S02]  /*2b30*/  IADD3 R18, P2, PT, R18, 0x10, RZ ;  /* 0x0000001012127810 */ /* 0x000fc40007f5e0ff */
[----:B------:R-:W-:Y:S02]  /*2b40*/  FSEL R30, R30, -8.06006814911005101289e+34, !P0 ;  /* 0xf9785eba1e1e7808 */ /* 0x000fe40004000000 */
[----:B------:R-:W-:Y:S01]  /*2b50*/  FSEL R31, -R26, 0.11223486810922622681, !P0 ;  /* 0x3de5db651a1f7808 */ /* 0x000fe20004000100 */
[----:B------:R-:W-:Y:S01]  /*2b60*/  DMUL R26, R24, R24 ;  /* 0x00000018181a7228 */ /* 0x000fe20000000000 */
[----:B------:R-:W-:Y:S01]  /*2b70*/  IADD3 R22, P3, PT, R22, 0x10, RZ ;  /* 0x0000001016167810 */ /* 0x000fe20007f7e0ff */
[----:B------:R-:W-:-:S04]  /*2b80*/  IMAD.X R19, RZ, RZ, R19, P2 ;  /* 0x000000ffff137224 */ /* 0x000fc800010e0613 */
[----:B------:R-:W-:Y:S02]  /*2b90*/  IMAD.X R23, RZ, RZ, R23, P3 ;  /* 0x000000ffff177224 */ /* 0x000fe400018e0617 */
        /* <DEDUP_REMOVED lines=14> */
[----:B------:R-:W-:Y:S02]  /*2c80*/  ISETP.NE.AND P0, PT, R20, RZ, PT ;  /* 0x000000ff1400720c */ /* 0x000fe40003f05270 */
[----:B------:R-:W-:Y:S02]  /*2c90*/  IADD3 R6, P1, PT, R16, 0x10, RZ ;  /* 0x0000001010067810 */ /* 0x000fe40007f3e0ff */
[----:B------:R-:W-:-:S03]  /*2ca0*/  DFMA R32, R28, R4, R32 ;  /* 0x000000041c20722b */ /* 0x000fc60000000020 */
[----:B------:R-:W-:-:S06]  /*2cb0*/  IMAD.X R7, RZ, RZ, R17, P1 ;  /* 0x000000ffff077224 */ /* 0x000fcc00008e0611 */
[----:B------:R-:W-:Y:S05]  /*2cc0*/  @P0 BRA `(.L_x_52) ;  /* 0xfffffff400dc0947 */ /* 0x000fea000383ffff */
[----:B------:R-:W0:Y:S02]  /*2cd0*/  LDCU UR5, c[0x0][0x390] ;  /* 0x00007200ff0577ac */ /* 0x000e240008000800 */
[----:B0-----:R-:W-:-:S04]  /*2ce0*/  ULOP3.LUT UR5, UR5, 0x1, URZ, 0xc0, !UPT ;  /* 0x0000000105057892 */ /* 0x001fc8000f8ec0ff */
[----:B------:R-:W-:-:S09]  /*2cf0*/  UISETP.NE.U32.AND UP0, UPT, UR5, 0x1, UPT ;  /* 0x000000010500788c */ /* 0x000fd2000bf05070 */
[----:B------:R-:W-:Y:S05]  /*2d00*/  BRA.U UP0, `(.L_x_53) ;  /* 0x0000000500147547 */ /* 0x000fea000b800000 */
[----:B------:R-:W-:Y:S01]  /*2d10*/  IMAD.MOV.U32 R4, RZ, RZ, R18 ;  /* 0x000000ffff047224 */ /* 0x000fe200078e0012 */
[----:B------:R-:W2:Y:S01]  /*2d20*/  LDG.E.64.CONSTANT R6, desc[UR6][R6.64] ;  /* 0x0000000606067981 */ /* 0x000ea2000c1e9b00 */
[----:B------:R-:W-:-:S06]  /*2d30*/  IMAD.MOV.U32 R5, RZ, RZ, R19 ;  /* 0x000000ffff057224 */ /* 0x000fcc00078e0013 */
[----:B------:R-:W2:Y:S01]  /*2d40*/  LDG.E.64.CONSTANT R4, desc[UR6][R4.64] ;  /* 0x0000000604047981 */ /* 0x000ea2000c1e9b00 */
[----:B------:R-:W-:Y:S02]  /*2d50*/  IMAD.MOV.U32 R16, RZ, RZ, R22 ;  /* 0x000000ffff107224 */ /* 0x000fe400078e0016 */
[----:B------:R-:W-:-:S06]  /*2d60*/  IMAD.MOV.U32 R17, RZ, RZ, R23 ;  /* 0x000000ffff117224 */ /* 0x000fcc00078e0017 */
[----:B------:R-:W5:Y:S01]  /*2d70*/  LDG.E.64.CONSTANT R16, desc[UR6][R16.64] ;  /* 0x0000000610107981 */ /* 0x000f62000c1e9b00 */
[----:B------:R-:W-:Y:S01]  /*2d80*/  BSSY.RECONVERGENT B2, `(.L_x_54) ;  /* 0x000001d000027945 */ /* 0x000fe20003800200 */
[----:B--2---:R-:W-:-:S08]  /*2d90*/  DFMA R10, R2, R4, R6 ;  /* 0x00000004020a722b */ /* 0x004fd00000000006 */
[----:B------:R-:W-:-:S14]  /*2da0*/  DSETP.NEU.AND P0, PT, |R10|, +INF , PT ;  /* 0x7ff000000a00742a */ /* 0x000fdc0003f0d200 */
[----:B------:R-:W-:Y:S05]  /*2db0*/  @!P0 BRA `(.L_x_55) ;  /* 0x00000000005c8947 */ /* 0x000fea0003800000 */
        /* <DEDUP_REMOVED lines=23> */
.L_x_55:
[----:B------:R-:W-:Y:S01]  /*2f30*/  DMUL R18, RZ, R10 ;  /* 0x0000000aff127228 */ /* 0x000fe20000000000 */
[----:B------:R-:W-:-:S10]  /*2f40*/  IMAD.MOV.U32 R2, RZ, RZ, RZ ;  /* 0x000000ffff027224 */ /* 0x000fd400078e00ff */
.L_x_56:
[----:B------:R-:W-:Y:S05]  /*2f50*/  BSYNC.RECONVERGENT B2 ;  /* 0x0000000000027941 */ /* 0x000fea0003800200 */
.L_x_54:
[----:B------:R-:W0:Y:S01]  /*2f60*/  LDCU.64 UR8, c[0x4][0x8] ;  /* 0x01000100ff0877ac */ /* 0x000e220008000a00 */
[----:B------:R-:W-:-:S05]  /*2f70*/  IMAD.SHL.U32 R3, R2, 0x40, RZ ;  /* 0x0000004002037824 */ /* 0x000fca00078e00ff */
[----:B------:R-:W-:-:S04]  /*2f80*/  LOP3.LUT R3, R3, 0x40, RZ, 0xc0, !PT ;  /* 0x0000004003037812 */ /* 0x000fc800078ec0ff */
[----:B0-----:R-:W-:-:S05]  /*2f90*/  IADD3 R22, P0, PT, R3, UR8, RZ ;  /* 0x0000000803167c10 */ /* 0x001fca000ff1e0ff */
[----:B------:R-:W-:Y:S01]  /*2fa0*/  IMAD.X R23, RZ, RZ, UR9, P0 ;  /* 0x00000009ff177e24 */ /* 0x000fe200080e06ff */
[----:B------:R-:W-:Y:S01]  /*2fb0*/  LOP3.LUT R3, R2, 0x1, RZ, 0xc0, !PT ;  /* 0x0000000102037812 */ /* 0x000fe200078ec0ff */
[----:B------:R-:W-:Y:S01]  /*2fc0*/  IMAD.MOV.U32 R24, RZ, RZ, 0x20fd8164 ;  /* 0x20fd8164ff187424 */ /* 0x000fe200078e00ff */
[----:B------:R-:W-:Y:S01]  /*2fd0*/  DMUL R20, R18, R18 ;  /* 0x0000001212147228 */ /* 0x000fe20000000000 */
[----:B------:R-:W0:Y:S01]  /*2fe0*/  LDCU.64 UR8, c[0x0][0x398] ;  /* 0x00007300ff0877ac */ /* 0x000e220008000a00 */
[----:B------:R-:W2:Y:S04]  /*2ff0*/  LDG.E.128.CONSTANT R12, desc[UR6][R22.64] ;  /* 0x00000006160c7981 */ /* 0x000ea8000c1e9d00 */
[----:B------:R-:W3:Y:S04]  /*3000*/  LDG.E.128.CONSTANT R8, desc[UR6][R22.64+0x10] ;  /* 0x0000100616087981 */ /* 0x000ee8000c1e9d00 */
[----:B------:R-:W4:Y:S01]  /*3010*/  LDG.E.128.CONSTANT R4, desc[UR6][R22.64+0x20] ;  /* 0x0000200616047981 */ /* 0x000f22000c1e9d00 */
[----:B------:R-:W-:Y:S01]  /*3020*/  ISETP.NE.U32.AND P0, PT, R3, 0x1, PT ;  /* 0x000000010300780c */ /* 0x000fe20003f05070 */
[----:B------:R-:W-:-:S03]  /*3030*/  IMAD.MOV.U32 R3, RZ, RZ, 0x3da8ff83 ;  /* 0x3da8ff83ff037424 */ /* 0x000fc600078e00ff */
[----:B------:R-:W-:Y:S02]  /*3040*/  FSEL R24, R24, -8.06006814911005101289e+34, !P0 ;  /* 0xf9785eba18187808 */ /* 0x000fe40004000000 */
[----:B------:R-:W-:Y:S01]  /*3050*/  FSEL R25, -R3, 0.11223486810922622681, !P0 ;  /* 0x3de5db6503197808 */ /* 0x000fe20004000100 */
[----:B0----5:R-:W-:-:S05]  /*3060*/  DMUL R16, R16, UR8 ;  /* 0x0000000810107c28 */ /* 0x021fca0008000000 */
        /* <DEDUP_REMOVED lines=14> */
[----:B------:R-:W-:-:S11]  /*3150*/  DFMA R32, R16, R2, R32 ;  /* 0x000000021020722b */ /* 0x000fd60000000020 */
.L_x_53:
[----:B------:R-:W0:Y:S01]  /*3160*/  LDC.64 R2, c[0x0][0x388] ;  /* 0x0000e200ff027b82 */ /* 0x000e220000000a00 */
[----:B------:R-:W1:Y:S01]  /*3170*/  LDCU.64 UR8, c[0x0][0x3c0] ;  /* 0x00007800ff0877ac */ /* 0x000e620008000a00 */
[----:B------:R-:W2:Y:S06]  /*3180*/  LDCU UR5, c[0x0][0x360] ;  /* 0x00006c00ff0577ac */ /* 0x000eac0008000800 */
[----:B------:R-:W2:Y:S01]  /*3190*/  LDC R5, c[0x0][0x370] ;  /* 0x0000dc00ff057b82 */ /* 0x000ea20000000800 */
[----:B------:R-:W3:Y:S01]  /*31a0*/  LDCU UR10, c[0x0][0x3b8] ;  /* 0x00007700ff0a77ac */ /* 0x000ee20008000800 */
[----:B-1----:R-:W-:Y:S01]  /*31b0*/  DADD R32, R32, UR8 ;  /* 0x0000000820207e29 */ /* 0x002fe20008000000 */
[----:B0-----:R-:W-:-:S06]  /*31c0*/  IMAD.WIDE R2, R0, 0x8, R2 ;  /* 0x0000000800027825 */ /* 0x001fcc00078e0202 */
[----:B------:R1:W-:Y:S01]  /*31d0*/  STG.E.64 desc[UR6][R2.64], R32 ;  /* 0x0000002002007986 */ /* 0x0003e2000c101b06 */
[----:B--2---:R-:W-:-:S05]  /*31e0*/  IMAD R0, R5, UR5, R0 ;  /* 0x0000000505007c24 */ /* 0x004fca000f8e0200 */
[----:B---3--:R-:W-:-:S13]  /*31f0*/  ISETP.GE.AND P0, PT, R0, UR10, PT ;  /* 0x0000000a00007c0c */ /* 0x008fda000bf06270 */
[----:B-1----:R-:W-:Y:S05]  /*3200*/  @!P0 BRA `(.L_x_44) ;  /* 0xfffffff000408947 */ /* 0x002fea000383ffff */
[----:B------:R-:W-:Y:S05]  /*3210*/  EXIT ;  /* 0x000000000000794d */ /* 0x000fea0003800000 */
.L_x_34:
        /* <DEDUP_REMOVED lines=15> */
.L_x_63:
        /* <DEDUP_REMOVED lines=31> */
.L_x_58:
[----:B------:R-:W-:Y:S05]  /*3500*/  BSYNC.RECONVERGENT B3 ;  /* 0x0000000000037941 */ /* 0x000fea0003800200 */
.L_x_57:
        /* <DEDUP_REMOVED lines=62> */
.L_x_60:
[----:B------:R-:W-:Y:S05]  /*38f0*/  BSYNC.RECONVERGENT B3 ;  /* 0x0000000000037941 */ /* 0x000fea0003800200 */
.L_x_59:
        /* <DEDUP_REMOVED lines=65> */
.L_x_62:
[----:B------:R-:W-:Y:S05]  /*3d10*/  BSYNC.RECONVERGENT B3 ;  /* 0x0000000000037941 */ /* 0x000fea0003800200 */
.L_x_61:
        /* <DEDUP_REMOVED lines=9> */
[----:B------:R-:W5:Y:S01]  /*3db0*/  LDG.E.64 R24, desc[UR6][R26.64] ;  /* 0x000000061a187981 */ /* 0x000f62000c1e1b00 */
[----:B------:R-:W-:Y:S01]  /*3dc0*/  LOP3.LUT R23, R22, 0x1, RZ, 0xc0, !PT ;  /* 0x0000000116177812 */ /* 0x000fe200078ec0ff */
[----:B------:R-:W-:Y:S01]  /*3dd0*/  IMAD.MOV.U32 R34, RZ, RZ, 0x20fd8164 ;  /* 0x20fd8164ff227424 */ /* 0x000fe200078e00ff */
[----:B------:R-:W-:Y:S01]  /*3de0*/  DMUL R32, R20, R20 ;  /* 0x0000001414207228 */ /* 0x000fe20000000000 */
[----:B------:R-:W0:Y:S01]  /*3df0*/  LDCU UR4, c[0x0][0x360] ;  /* 0x00006c00ff0477ac */ /* 0x000e220008000800 */
[----:B------:R-:W-:Y:S01]  /*3e00*/  ISETP.NE.U32.AND P0, PT, R23, 0x1, PT ;  /* 0x000000011700780c */ /* 0x000fe20003f05070 */
[----:B------:R-:W-:Y:S01]  /*3e10*/  IMAD.MOV.U32 R23, RZ, RZ, 0x3da8ff83 ;  /* 0x3da8ff83ff177424 */ /* 0x000fe200078e00ff */
[----:B------:R-:W-:Y:S02]  /*3e20*/  DMUL R30, R30, UR10 ;  /* 0x0000000a1e1e7c28 */ /* 0x000fe40008000000 */
        /* <DEDUP_REMOVED lines=19> */
[----:B-----5:R-:W-:-:S07]  /*3f60*/  DADD R24, R28, R24 ;  /* 0x000000001c187229 */ /* 0x020fce0000000018 */
[----:B------:R1:W-:Y:S01]  /*3f70*/  STG.E.64 desc[UR6][R26.64], R24 ;  /* 0x000000181a007986 */ /* 0x0003e2000c101b06 */
[----:B0-----:R-:W-:-:S05]  /*3f80*/  IMAD R0, R5, UR4, R0 ;  /* 0x0000000405007c24 */ /* 0x001fca000f8e0200 */
[----:B------:R-:W-:-:S13]  /*3f90*/  ISETP.GE.AND P0, PT, R0, UR14, PT ;  /* 0x0000000e00007c0c */ /* 0x000fda000bf06270 */
[----:B-1----:R-:W-:Y:S05]  /*3fa0*/  @!P0 BRA `(.L_x_63) ;  /* 0xfffffff000d88947 */ /* 0x002fea000383ffff */
[----:B------:R-:W-:Y:S05]  /*3fb0*/  EXIT ;  /* 0x000000000000794d */ /* 0x000fea0003800000 */
        .type           $kick_multi_harmonic$__internal_trig_reduction_slowpathd,@function
        .size           $kick_multi_harmonic$__internal_trig_reduction_slowpathd,(.L_x_92 - $kick_multi_harmonic$__internal_trig_reduction_slowpathd)
$kick_multi_harmonic$__internal_trig_reduction_slowpathd:
[----:B------:R-:W-:Y:S01]  /*3fc0*/  SHF.R.U32.HI R27, RZ, 0x14, R25 ;  /* 0x00000014ff1b7819 */ /* 0x000fe20000011619 */
[----:B------:R-:W-:-:S03]  /*3fd0*/  IMAD.MOV.U32 R5, RZ, RZ, RZ ;  /* 0x000000ffff057224 */ /* 0x000fc600078e00ff */
        /* <DEDUP_REMOVED lines=21> */
.L_x_68:
[----:B------:R-:W1:Y:S01]  /*4130*/  LDC.64 R36, c[0x4][RZ] ;  /* 0x01000000ff247b82 */ /* 0x000e620000000a00 */
[----:B0-----:R-:W-:Y:S02]  /*4140*/  R2UR UR22, R34 ;  /* 0x00000000221672ca */ /* 0x001fe400000e0000 */
[----:B------:R-:W-:Y:S01]  /*4150*/  R2UR UR23, R35 ;  /* 0x00000000231772ca */ /* 0x000fe200000e0000 */
[----:B-1----:R-:W-:-:S12]  /*4160*/  IMAD.WIDE R36, R12, 0x8, R36 ;  /* 0x000000080c247825 */ /* 0x002fd800078e0224 */
[----:B------:R-:W2:Y:S01]  /*4170*/  LDG.E.64.CONSTANT R36, desc[UR22][R36.64] ;  /* 0x0000001624247981 */ /* 0x000ea2000c1e9b00 */
[----:B------:R-:W-:Y:S02]  /*4180*/  IMAD.MOV.U32 R38, RZ, RZ, R6 ;  /* 0x000000ffff267224 */ /* 0x000fe400078e0006 */
[----:B------:R-:W-:Y:S02]  /*4190*/  IMAD.MOV.U32 R39, RZ, RZ, R7 ;  /* 0x000000ffff277224 */ /* 0x000fe400078e0007 */
[C---:B------:R-:W-:Y:S02]  /*41a0*/  IMAD R15, R13.reuse, 0x8, R1 ;  /* 0x000000080d0f7824 */ /* 0x040fe400078e0201 */
[----:B------:R-:W-:Y:S02]  /*41b0*/  VIADD R14, R14, 0x1 ;  /* 0x000000010e0e7836 */ /* 0x000fe40000000000 */
[----:B------:R-:W-:Y:S02]  /*41c0*/  VIADD R13, R13, 0x1 ;  /* 0x000000010d0d7836 */ /* 0x000fe40000000000 */
[----:B------:R-:W-:-:S02]  /*41d0*/  VIADD R12, R12, 0x1 ;  /* 0x000000010c0c7836 */ /* 0x000fc40000000000 */
[----:B--2---:R-:W-:-:S04]  /*41e0*/  IMAD.WIDE.U32 R38, P2, R36, R10, R38 ;  /* 0x0000000a24267225 */ /* 0x004fc80007840026 */
[CC--:B------:R-:W-:Y:S02]  /*41f0*/  IMAD R7, R36.reuse, R5.reuse, RZ ;  /* 0x0000000524077224 */ /* 0x0c0fe400078e02ff */
[----:B------:R-:W-:Y:S02]  /*4200*/  IMAD R6, R37, R10, RZ ;  /* 0x0000000a25067224 */ /* 0x000fe400078e02ff */
[----:B------:R-:W-:Y:S01]  /*4210*/  IMAD.HI.U32 R11, R36, R5, RZ ;  /* 0x00000005240b7227 */ /* 0x000fe200078e00ff */
[----:B------:R-:W-:-:S03]  /*4220*/  IADD3 R7, P0, PT, R7, R39, RZ ;  /* 0x0000002707077210 */ /* 0x000fc60007f1e0ff */
[----:B------:R-:W-:Y:S01]  /*4230*/  IMAD.X R11, RZ, RZ, R11, P2 ;  /* 0x000000ffff0b7224 */ /* 0x000fe200010e060b */
[----:B------:R-:W-:Y:S01]  /*4240*/  IADD3 R39, P1, PT, R6, R7, RZ ;  /* 0x0000000706277210 */ /* 0x000fe20007f3e0ff */
[----:B------:R-:W-:-:S04]  /*4250*/  IMAD.HI.U32 R6, R37, R10, RZ ;  /* 0x0000000a25067227 */ /* 0x000fc800078e00ff */
[----:B------:R1:W-:Y:S01]  /*4260*/  STL.64 [R15], R38 ;  /* 0x000000260f007387 */ /* 0x0003e20000100a00 */
[----:B------:R-:W-:Y:S01]  /*4270*/  IADD3.X R11, P0, PT, R6, R11, RZ, P0, !PT ;  /* 0x0000000b060b7210 */ /* 0x000fe2000071e4ff */
[----:B------:R-:W-:-:S04]  /*4280*/  IMAD.HI.U32 R7, R37, R5, RZ ;  /* 0x0000000525077227 */ /* 0x000fc800078e00ff */
[----:B------:R-:W-:Y:S01]  /*4290*/  IMAD.X R7, RZ, RZ, R7, P0 ;  /* 0x000000ffff077224 */ /* 0x000fe200000e0607 */
[----:B------:R-:W-:Y:S01]  /*42a0*/  ISETP.NE.AND P0, PT, R14, -0xf, PT ;  /* 0xfffffff10e00780c */ /* 0x000fe20003f05270 */
[----:B------:R-:W-:-:S05]  /*42b0*/  IMAD R8, R37, R5, RZ ;  /* 0x0000000525087224 */ /* 0x000fca00078e02ff */
[----:B------:R-:W-:-:S05]  /*42c0*/  IADD3.X R8, P1, PT, R8, R11, RZ, P1, !PT ;  /* 0x0000000b08087210 */ /* 0x000fca0000f3e4ff */
[----:B------:R-:W-:Y:S02]  /*42d0*/  IMAD.X R7, RZ, RZ, R7, P1 ;  /* 0x000000ffff077224 */ /* 0x000fe400008e0607 */
[----:B------:R-:W-:Y:S01]  /*42e0*/  IMAD.MOV.U32 R6, RZ, RZ, R8 ;  /* 0x000000ffff067224 */ /* 0x000fe200078e0008 */
[----:B-1----:R-:W-:Y:S06]  /*42f0*/  @P0 BRA `(.L_x_68) ;  /* 0xfffffffc008c0947 */ /* 0x002fec000383ffff */
[----:B------:R-:W-:Y:S05]  /*4300*/  BSYNC.RECONVERGENT B1 ;  /* 0x0000000000017941 */ /* 0x000fea0003800200 */
.L_x_67:
[----:B------:R-:W-:-:S07]  /*4310*/  IMAD.MOV.U32 R12, RZ, RZ, R9 ;  /* 0x000000ffff0c7224 */ /* 0x000fce00078e0009 */
.L_x_66:
[----:B------:R-:W-:Y:S05]  /*4320*/  BSYNC.RECONVERGENT B0 ;  /* 0x0000000000007941 */ /* 0x000fea0003800200 */
.L_x_65:
[----:B------:R-:W-:Y:S01]  /*4330*/  LOP3.LUT P0, R27, R27, 0x3f, RZ, 0xc0, !PT ;  /* 0x0000003f1b1b7812 */ /* 0x000fe2000780c0ff */
[----:B------:R-:W-:-:S04]  /*4340*/  IMAD.IADD R4, R4, 0x1, R12 ;  /* 0x0000000104047824 */ /* 0x000fc800078e020c */
[----:B------:R-:W-:-:S05]  /*4350*/  IMAD.U32 R14, R4, 0x8, R1 ;  /* 0x00000008040e7824 */ /* 0x000fca00078e0001 */
[----:B------:R0:W-:Y:S04]  /*4360*/  STL.64 [R14+-0x78], R6 ;  /* 0xffff88060e007387 */ /* 0x0001e80000100a00 */
[----:B------:R-:W2:Y:S04]  /*4370*/  @P0 LDL.64 R8, [R1+0x8] ;  /* 0x0000080001080983 */ /* 0x000ea80000100a00 */
[----:B------:R-:W3:Y:S04]  /*4380*/  LDL.64 R4, [R1+0x18] ;  /* 0x0000180001047983 */ /* 0x000ee80000100a00 */
[----:B0-----:R-:W4:Y:S01]  /*4390*/  LDL.64 R6, [R1+0x10] ;  /* 0x0000100001067983 */ /* 0x001f220000100a00 */
[----:B------:R-:W-:Y:S01]  /*43a0*/  BSSY.RECONVERGENT B0, `(.L_x_69) ;  /* 0x0000035000007945 */ /* 0x000fe20003800200 */
[----:B--2---:R-:W-:-:S02]  /*43b0*/  @P0 SHF.R.U64 R13, R8, 0x1, R9 ;  /* 0x00000001080d0819 */ /* 0x004fc40000001209 */
[----:B------:R-:W-:Y:S02]  /*43c0*/  @P0 SHF.R.U32.HI R15, RZ, 0x1, R9 ;  /* 0x00000001ff0f0819 */ /* 0x000fe40000011609 */
[----:B------:R-:W-:Y:S02]  /*43d0*/  @P0 LOP3.LUT R8, R27, 0x3f, RZ, 0x3c, !PT ;  /* 0x0000003f1b080812 */ /* 0x000fe400078e3cff */
[C---:B----4-:R-:W-:Y:S02]  /*43e0*/  @P0 SHF.L.U32 R12, R6.reuse, R27, RZ ;  /* 0x0000001b060c0219 */ /* 0x050fe400000006ff */
[----:B------:R-:W-:Y:S02]  /*43f0*/  @P0 SHF.R.U64 R13, R13, R8, R15 ;  /* 0x000000080d0d0219 */ /* 0x000fe4000000120f */
[--C-:B------:R-:W-:Y:S02]  /*4400*/  @P0 SHF.R.U32.HI R9, RZ, 0x1, R7.reuse ;  /* 0x00000001ff090819 */ /* 0x100fe40000011607 */
[----:B------:R-:W-:-:S02]  /*4410*/  @P0 SHF.R.U64 R10, R6, 0x1, R7 ;  /* 0x00000001060a0819 */ /* 0x000fc40000001207 */
[----:B------:R-:W-:Y:S02]  /*4420*/  @P0 SHF.L.U64.HI R11, R6, R27, R7 ;  /* 0x0000001b060b0219 */ /* 0x000fe40000010207 */
[-C--:B------:R-:W-:Y:S02]  /*4430*/  @P0 SHF.R.U32.HI R14, RZ, R8.reuse, R15 ;  /* 0x00000008ff0e0219 */ /* 0x080fe4000001160f */
[----:B------:R-:W-:Y:S02]  /*4440*/  @P0 LOP3.LUT R6, R12, R13, RZ, 0xfc, !PT ;  /* 0x0000000d0c060212 */ /* 0x000fe400078efcff */
[----:B---3--:R-:W-:Y:S02]  /*4450*/  @P0 SHF.L.U32 R15, R4, R27, RZ ;  /* 0x0000001b040f0219 */ /* 0x008fe400000006ff */
[----:B------:R-:W-:Y:S02]  /*4460*/  @P0 SHF.R.U64 R10, R10, R8, R9 ;  /* 0x000000080a0a0219 */ /* 0x000fe40000001209 */
[----:B------:R-:W-:-:S02]  /*4470*/  @P0 LOP3.LUT R7, R11, R14, RZ, 0xfc, !PT ;  /* 0x0000000e0b070212 */ /* 0x000fc400078efcff */
[----:B------:R-:W-:Y:S01]  /*4480*/  @P0 SHF.R.U32.HI R8, RZ, R8, R9 ;  /* 0x00000008ff080219 */ /* 0x000fe20000011609 */
[----:B------:R-:W-:Y:S01]  /*4490*/  IMAD.SHL.U32 R9, R6, 0x4, RZ ;  /* 0x0000000406097824 */ /* 0x000fe200078e00ff */
[----:B------:R-:W-:Y:S02]  /*44a0*/  @P0 SHF.L.U64.HI R27, R4, R27, R5 ;  /* 0x0000001b041b0219 */ /* 0x000fe40000010205 */
[----:B------:R-:W-:Y:S02]  /*44b0*/  @P0 LOP3.LUT R4, R15, R10, RZ, 0xfc, !PT ;  /* 0x0000000a0f040212 */ /* 0x000fe400078efcff */
[----:B------:R-:W-:Y:S02]  /*44c0*/  SHF.L.U64.HI R6, R6, 0x2, R7 ;  /* 0x0000000206067819 */ /* 0x000fe40000010207 */
[----:B------:R-:W-:Y:S02]  /*44d0*/  @P0 LOP3.LUT R5, R27, R8, RZ, 0xfc, !PT ;  /* 0x000000081b050212 */ /* 0x000fe400078efcff */
[----:B------:R-:W-:-:S02]  /*44e0*/  SHF.L.W.U32.HI R7, R7, 0x2, R4 ;  /* 0x0000000207077819 */ /* 0x000fc40000010e04 */
[----:B------:R-:W-:Y:S02]  /*44f0*/  IADD3 RZ, P0, PT, RZ, -R9, RZ ;  /* 0x80000009ffff7210 */ /* 0x000fe40007f1e0ff */
[----:B------:R-:W-:Y:S02]  /*4500*/  LOP3.LUT R11, RZ, R6, RZ, 0x33, !PT ;  /* 0x00000006ff0b7212 */ /* 0x000fe400078e33ff */
[----:B------:R-:W-:Y:S02]  /*4510*/  SHF.L.W.U32.HI R8, R4, 0x2, R5 ;  /* 0x0000000204087819 */ /* 0x000fe40000010e05 */
[----:B------:R-:W-:Y:S02]  /*4520*/  LOP3.LUT R10, RZ, R7, RZ, 0x33, !PT ;  /* 0x00000007ff0a7212 */ /* 0x000fe400078e33ff */
[----:B------:R-:W-:Y:S02]  /*4530*/  IADD3.X R11, P0, PT, RZ, R11, RZ, P0, !PT ;  /* 0x0000000bff0b7210 */ /* 0x000fe4000071e4ff */
[----:B------:R-:W-:-:S02]  /*4540*/  LOP3.LUT R13, RZ, R8, RZ, 0x33, !PT ;  /* 0x00000008ff0d7212 */ /* 0x000fc400078e33ff */
[----:B------:R-:W-:Y:S02]  /*4550*/  IADD3.X R10, P1, PT, RZ, R10, RZ, P0, !PT ;  /* 0x0000000aff0a7210 */ /* 0x000fe4000073e4ff */
[----:B------:R-:W-:-:S03]  /*4560*/  ISETP.GT.U32.AND P2, PT, R7, -0x1, PT ;  /* 0xffffffff0700780c */ /* 0x000fc60003f44070 */
[----:B------:R-:W-:Y:S01]  /*4570*/  IMAD.X R13, RZ, RZ, R13, P1 ;  /* 0x000000ffff0d7224 */ /* 0x000fe200008e060d */
[----:B------:R-:W-:-:S04]  /*4580*/  ISETP.GT.AND.EX P0, PT, R8, -0x1, PT, P2 ;  /* 0xffffffff0800780c */ /* 0x000fc80003f04320 */
[----:B------:R-:W-:Y:S02]  /*4590*/  SEL R4, R8, R13, P0 ;  /* 0x0000000d08047207 */ /* 0x000fe40000000000 */
[----:B------:R-:W-:Y:S02]  /*45a0*/  SEL R7, R7, R10, P0 ;  /* 0x0000000a07077207 */ /* 0x000fe40000000000 */
[----:B------:R-:W-:-:S04]  /*45b0*/  ISETP.NE.U32.AND P1, PT, R4, RZ, PT ;  /* 0x000000ff0400720c */ /* 0x000fc80003f25070 */
[----:B------:R-:W-:-:S04]  /*45c0*/  SEL R13, R7, R4, !P1 ;  /* 0x00000004070d7207 */ /* 0x000fc80004800000 */
[----:B------:R-:W0:Y:S02]  /*45d0*/  FLO.U32 R10, R13 ;  /* 0x0000000d000a7300 */ /* 0x000e2400000e0000 */
[C---:B0-----:R-:W-:Y:S02]  /*45e0*/  IADD3 R12, PT, PT, -R10.reuse, 0x1f, RZ ;  /* 0x0000001f0a0c7810 */ /* 0x041fe40007ffe1ff */
[----:B------:R-:W-:-:S03]  /*45f0*/  IADD3 R10, PT, PT, -R10, 0x3f, RZ ;  /* 0x0000003f0a0a7810 */ /* 0x000fc60007ffe1ff */
[----:B------:R-:W-:-:S05]  /*4600*/  @P1 IMAD.MOV R10, RZ, RZ, R12 ;  /* 0x000000ffff0a1224 */ /* 0x000fca00078e020c */
[----:B------:R-:W-:Y:S01]  /*4610*/  ISETP.NE.AND P1, PT, R10, RZ, PT ;  /* 0x000000ff0a00720c */ /* 0x000fe20003f25270 */
[----:B------:R-:W-:Y:S01]  /*4620*/  @!P0 IMAD.MOV R9, RZ, RZ, -R9 ;  /* 0x000000ffff098224 */ /* 0x000fe200078e0a09 */
[----:B------:R-:W-:-:S11]  /*4630*/  SEL R6, R6, R11, P0 ;  /* 0x0000000b06067207 */ /* 0x000fd60000000000 */
[----:B------:R-:W-:Y:S05]  /*4640*/  @!P1 BRA `(.L_x_70) ;  /* 0x0000000000289947 */ /* 0x000fea0003800000 */
[C---:B------:R-:W-:Y:S02]  /*4650*/  LOP3.LUT R12, R10.reuse, 0x3f, RZ, 0xc0, !PT ;  /* 0x0000003f0a0c7812 */ /* 0x040fe400078ec0ff */
        /* <DEDUP_REMOVED lines=9> */
.L_x_70:
[----:B------:R-:W-:Y:S05]  /*46f0*/  BSYNC.RECONVERGENT B0 ;  /* 0x0000000000007941 */ /* 0x000fea0003800200 */
.L_x_69:
        /* <DEDUP_REMOVED lines=20> */
[----:B------:R-:W-:-:S05]  /*4840*/  IADD3 R7, P2, PT, R6, 0x1, RZ ;  /* 0x0000000106077810 */ /* 0x000fca0007f5e0ff */
[----:B------:R-:W-:-:S05]  /*4850*/  IMAD.X R4, RZ, RZ, R4, P2 ;  /* 0x000000ffff047224 */ /* 0x000fca00010e0604 */
[----:B------:R-:W-:-:S04]  /*4860*/  SHF.R.U64 R7, R7, 0xa, R4 ;  /* 0x0000000a07077819 */ /* 0x000fc80000001204 */
[----:B------:R-:W-:Y:S02]  /*4870*/  IADD3 R9, P2, PT, R7, 0x1, RZ ;  /* 0x0000000107097810 */ /* 0x000fe40007f5e0ff */
[----:B------:R-:W-:Y:S02]  /*4880*/  SEL R7, RZ, 0xffffffff, !P1 ;  /* 0xffffffffff077807 */ /* 0x000fe40004800000 */
[----:B------:R-:W-:Y:S02]  /*4890*/  LEA.HI.X R4, R4, RZ, RZ, 0x16, P2 ;  /* 0x000000ff04047211 */ /* 0x000fe400010fb4ff */
[----:B------:R-:W-:Y:S01]  /*48a0*/  LOP3.LUT P1, R25, R25, 0x80000000, RZ, 0xc0, !PT ;  /* 0x8000000019197812 */ /* 0x000fe2000782c0ff */
[----:B------:R-:W-:Y:S01]  /*48b0*/  IMAD.IADD R7, R7, 0x1, -R10 ;  /* 0x0000000107077824 */ /* 0x000fe200078e0a0a */
[--C-:B------:R-:W-:Y:S02]  /*48c0*/  SHF.R.U64 R9, R9, 0x1, R4.reuse ;  /* 0x0000000109097819 */ /* 0x100fe40000001204 */
[----:B------:R-:W-:Y:S01]  /*48d0*/  SHF.R.U32.HI R4, RZ, 0x1, R4 ;  /* 0x00000001ff047819 */ /* 0x000fe20000011604 */
[----:B------:R-:W-:Y:S01]  /*48e0*/  IMAD.SHL.U32 R7, R7, 0x100000, RZ ;  /* 0x0010000007077824 */ /* 0x000fe200078e00ff */
[----:B------:R-:W-:-:S02]  /*48f0*/  IADD3 R10, P2, P3, RZ, RZ, R9 ;  /* 0x000000ffff0a7210 */ /* 0x000fc40007b5e009 */
[----:B------:R-:W-:Y:S02]  /*4900*/  @!P0 LOP3.LUT R25, R25, 0x80000000, RZ, 0x3c, !PT ;  /* 0x8000000019198812 */ /* 0x000fe400078e3cff */
[----:B------:R-:W-:-:S03]  /*4910*/  IADD3.X R4, PT, PT, R7, 0x3fe00000, R4, P2, P3 ;  /* 0x3fe0000007047810 */ /* 0x000fc600017e6404 */
[----:B------:R-:W-:Y:S01]  /*4920*/  @P1 IMAD.MOV R5, RZ, RZ, -R5 ;  /* 0x000000ffff051224 */ /* 0x000fe200078e0a05 */
[----:B------:R-:W-:-:S07]  /*4930*/  LOP3.LUT R25, R4, R25, RZ, 0xfc, !PT ;  /* 0x0000001904197212 */ /* 0x000fce00078efcff */
.L_x_64:
[----:B------:R-:W-:Y:S02]  /*4940*/  IMAD.MOV.U32 R11, RZ, RZ, R25 ;  /* 0x000000ffff0b7224 */ /* 0x000fe400078e0019 */
[----:B------:R-:W-:-:S04]  /*4950*/  IMAD.MOV.U32 R25, RZ, RZ, 0x0 ;  /* 0x00000000ff197424 */ /* 0x000fc800078e00ff */
[----:B------:R-:W-:Y:S05]  /*4960*/  RET.REL.NODEC R24 `(kick_multi_harmonic) ;  /* 0xffffffb418a47950 */ /* 0x000fea0003c3ffff */
.L_x_71:
        /* <DEDUP_REMOVED lines=9> */
.L_x_92:


//--------------------- .text.kick_single_harmonic --------------------------
	.section	.text.kick_single_harmonic,"ax",@progbits
	.align	128
        .global         kick_single_harmonic
        .type           kick_single_harmonic,@function
        .size           kick_single_harmonic,(.L_x_93 - kick_single_harmonic)
        .other          kick_single_harmonic,@"STO_CUDA_ENTRY STV_DEFAULT"
kick_single_harmonic:
.text.kick_single_harmonic:
[----:B------:R-:W0:Y:S01]  /*0000*/  LDC R1, c[0x0][0x37c] ;  /* 0x0000df00ff017b82 */ /* 0x000e220000000800 */
[----:B------:R-:W1:Y:S01]  /*0010*/  S2R R21, SR_TID.X ;  /* 0x0000000000157919 */ /* 0x000e620000002100 */
[----:B------:R-:W1:Y:S01]  /*0020*/  LDCU UR4, c[0x0][0x360] ;  /* 0x00006c00ff0477ac */ /* 0x000e620008000800 */
[----:B0-----:R-:W-:Y:S01]  /*0030*/  VIADD R1, R1, 0xffffffd8 ;  /* 0xffffffd801017836 */ /* 0x001fe20000000000 */
[----:B------:R-:W1:Y:S01]  /*0040*/  S2R R0, SR_CTAID.X ;  /* 0x0000000000007919 */ /* 0x000e620000002500 */
[----:B------:R-:W0:Y:S01]  /*0050*/  LDCU UR5, c[0x0][0x3b0] ;  /* 0x00007600ff0577ac */ /* 0x000e220008000800 */
[----:B-1----:R-:W-:-:S05]  /*0060*/  IMAD R21, R0, UR4, R21 ;  /* 0x0000000400157c24 */ /* 0x002fca000f8e0215 */
[----:B0-----:R-:W-:-:S13]  /*0070*/  ISETP.GE.AND P0, PT, R21, UR5, PT ;  /* 0x0000000515007c0c */ /* 0x001fda000bf06270 */
[----:B------:R-:W-:Y:S05]  /*0080*/  @P0 EXIT ;  /* 0x000000000000094d */ /* 0x000fea0003800000 */
[----:B------:R-:W0:Y:S01]  /*0090*/  LDC.64 R18, c[0x0][0x390] ;  /* 0x0000e400ff127b82 */ /* 0x000e220000000a00 */
[----:B------:R-:W1:Y:S01]  /*00a0*/  LDCU UR5, c[0x0][0x370] ;  /* 0x00006e00ff0577ac */ /* 0x000e620008000800 */
[----:B------:R-:W2:Y:S06]  /*00b0*/  LDCU.64 UR6, c[0x0][0x358] ;  /* 0x00006b00ff0677ac */ /* 0x000eac0008000a00 */
[----:B------:R-:W0:Y:S01]  /*00c0*/  LDC.64 R4, c[0x0][0x398] ;  /* 0x0000e600ff047b82 */ /* 0x000e220000000a00 */
[----:B------:R-:W3:Y:S01]  /*00d0*/  LDCU UR14, c[0x0][0x3b0] ;  /* 0x00007600ff0e77ac */ /* 0x000ee20008000800 */
[----:B------:R-:W4:Y:S06]  /*00e0*/  LDCU.64 UR12, c[0x0][0x3b8] ;  /* 0x00007700ff0c77ac */ /* 0x000f2c0008000a00 */
[----:B------:R-:W2:Y:S01]  /*00f0*/  LDC.64 R2, c[0x0][0x380] ;  /* 0x0000e000ff027b82 */ /* 0x000ea20000000a00 */
[----:B------:R-:W0:Y:S01]  /*0100*/  LDCU.64 UR10, c[0x4][0x8] ;  /* 0x01000100ff0a77ac */ /* 0x000e220008000a00 */
[----:B-1----:R-:W-:-:S06]  /*0110*/  UIMAD UR4, UR4, UR5, URZ ;  /* 0x00000005040472a4 */ /* 0x002fcc000f8e02ff */
[----:B------:R-:W1:Y:S08]  /*0120*/  LDC.64 R12, c[0x0][0x388] ;  /* 0x0000e200ff0c7b82 */ /* 0x000e700000000a00 */
[----:B------:R-:W1:Y:S01]  /*0130*/  LDC.64 R14, c[0x0][0x3a0] ;  /* 0x0000e800ff0e7b82 */ /* 0x000e620000000a00 */
[----:B0-----:R-:W-:-:S07]  /*0140*/  DMUL R18, R18, R4 ;  /* 0x0000000412127228 */ /* 0x001fce0000000000 */
[----:B---34-:R-:W0:Y:S04]  /*0150*/  LDC.64 R16, c[0x0][0x3a8] ;  /* 0x0000ea00ff107b82 */ /* 0x018e280000000a00 */
.L_x_74:
[----:B--23--:R-:W-:-:S05]  /*0160*/  IMAD.WIDE R6, R21, 0x8, R2 ;  /* 0x0000000815067825 */ /* 0x00cfca00078e0202 */
[----:B------:R-:W0:Y:S01]  /*0170*/  LDG.E.64.CONSTANT R4, desc[UR6][R6.64] ;  /* 0x0000000606047981 */ /* 0x000e22000c1e9b00 */
[----:B------:R-:W-:Y:S01]  /*0180*/  BSSY.RECONVERGENT B0, `(.L_x_72) ;  /* 0x000001b000007945 */ /* 0x000fe20003800200 */
[----:B01----:R-:W-:-:S08]  /*0190*/  DFMA R4, R4, R14, R16 ;  /* 0x0000000e0404722b */ /* 0x003fd00000000010 */
        /* <DEDUP_REMOVED lines=20> */
[----:B------:R-:W-:-:S07]  /*02e0*/  MOV R22, 0x300 ;  /* 0x0000030000167802 */ /* 0x000fce0000000f00 */
[----:B------:R-:W-:Y:S05]  /*02f0*/  CALL.REL.NOINC `($kick_single_harmonic$__internal_trig_reduction_slowpathd) ;  /* 0x0000000000a47944 */ /* 0x000fea0003c00000 */
[----:B------:R-:W-:Y:S02]  /*0300*/  IMAD.MOV.U32 R0, RZ, RZ, R4 ;  /* 0x000000ffff007224 */ /* 0x000fe400078e0004 */
[----:B------:R-:W-:Y:S02]  /*0310*/  IMAD.MOV.U32 R22, RZ, RZ, R6 ;  /* 0x000000ffff167224 */ /* 0x000fe400078e0006 */
[----:B------:R-:W-:-:S07]  /*0320*/  IMAD.MOV.U32 R23, RZ, RZ, R7 ;  /* 0x000000ffff177224 */ /* 0x000fce00078e0007 */
.L_x_73:
[----:B------:R-:W-:Y:S05]  /*0330*/  BSYNC.RECONVERGENT B0 ;  /* 0x0000000000007941 */ /* 0x000fea0003800200 */
.L_x_72:
[----:B------:R-:W-:-:S05]  /*0340*/  IMAD.SHL.U32 R4, R0, 0x40, RZ ;  /* 0x0000004000047824 */ /* 0x000fca00078e00ff */
[----:B------:R-:W-:-:S04]  /*0350*/  LOP3.LUT R4, R4, 0x40, RZ, 0xc0, !PT ;  /* 0x0000004004047812 */ /* 0x000fc800078ec0ff */
[----:B------:R-:W-:-:S05]  /*0360*/  IADD3 R28, P0, PT, R4, UR10, RZ ;  /* 0x0000000a041c7c10 */ /* 0x000fca000ff1e0ff */
[----:B------:R-:W-:-:S05]  /*0370*/  IMAD.X R29, RZ, RZ, UR11, P0 ;  /* 0x0000000bff1d7e24 */ /* 0x000fca00080e06ff */
[----:B------:R-:W2:Y:S04]  /*0380*/  LDG.E.128.CONSTANT R8, desc[UR6][R28.64] ;  /* 0x000000061c087981 */ /* 0x000ea8000c1e9d00 */
[----:B------:R-:W3:Y:S01]  /*0390*/  LDG.E.128.CONSTANT R4, desc[UR6][R28.64+0x10] ;  /* 0x000010061c047981 */ /* 0x000ee2000c1e9d00 */
[----:B------:R-:W-:Y:S01]  /*03a0*/  LOP3.LUT R20, R0, 0x1, RZ, 0xc0, !PT ;  /* 0x0000000100147812 */ /* 0x000fe200078ec0ff */
[----:B------:R-:W-:Y:S01]  /*03b0*/  IMAD.MOV.U32 R26, RZ, RZ, 0x20fd8164 ;  /* 0x20fd8164ff1a7424 */ /* 0x000fe200078e00ff */
[----:B------:R-:W-:Y:S02]  /*03c0*/  DMUL R24, R22, R22 ;  /* 0x0000001616187228 */ /* 0x000fe40000000000 */
[----:B------:R-:W-:Y:S01]  /*03d0*/  ISETP.NE.U32.AND P0, PT, R20, 0x1, PT ;  /* 0x000000011400780c */ /* 0x000fe20003f05070 */
[----:B------:R-:W-:-:S03]  /*03e0*/  IMAD.MOV.U32 R20, RZ, RZ, 0x3da8ff83 ;  /* 0x3da8ff83ff147424 */ /* 0x000fc600078e00ff */
[----:B------:R-:W-:Y:S02]  /*03f0*/  FSEL R26, R26, -8.06006814911005101289e+34, !P0 ;  /* 0xf9785eba1a1a7808 */ /* 0x000fe40004000000 */
[----:B------:R-:W-:-:S06]  /*0400*/  FSEL R27, -R20, 0.11223486810922622681, !P0 ;  /* 0x3de5db65141b7808 */ /* 0x000fcc0004000100 */
[----:B--2---:R-:W-:-:S08]  /*0410*/  DFMA R26, R24, R26, R8 ;  /* 0x0000001a181a722b */ /* 0x004fd00000000008 */
[C---:B------:R-:W-:Y:S01]  /*0420*/  DFMA R26, R24.reuse, R26, R10 ;  /* 0x0000001a181a722b */ /* 0x040fe2000000000a */
[----:B------:R3:W2:Y:S07]  /*0430*/  LDG.E.128.CONSTANT R8, desc[UR6][R28.64+0x20] ;  /* 0x000020061c087981 */ /* 0x0006ae000c1e9d00 */
[----:B---3--:R-:W-:Y:S01]  /*0440*/  DFMA R28, R24, R26, R4 ;  /* 0x0000001a181c722b */ /* 0x008fe20000000004 */
[----:B------:R-:W-:-:S05]  /*0450*/  IMAD.WIDE R4, R21, 0x8, R12 ;  /* 0x0000000815047825 */ /* 0x000fca00078e020c */
[----:B------:R-:W3:Y:S02]  /*0460*/  LDG.E.64 R26, desc[UR6][R4.64] ;  /* 0x00000006041a7981 */ /* 0x000ee4000c1e1b00 */
[----:B------:R-:W-:Y:S01]  /*0470*/  DFMA R6, R24, R28, R6 ;  /* 0x0000001c1806722b */ /* 0x000fe20000000006 */
[----:B------:R-:W-:-:S07]  /*0480*/  VIADD R21, R21, UR4 ;  /* 0x0000000415157c36 */ /* 0x000fce0008000000 */
[----:B--2---:R-:W-:-:S08]  /*0490*/  DFMA R6, R24, R6, R8 ;  /* 0x000000061806722b */ /* 0x004fd00000000008 */
        /* <DEDUP_REMOVED lines=11> */
[----:B---3--:R-:W-:-:S07]  /*0550*/  DADD R6, R6, R26 ;  /* 0x0000000006067229 */ /* 0x008fce000000001a */
[----:B------:R3:W-:Y:S01]  /*0560*/  STG.E.64 desc[UR6][R4.64], R6 ;  /* 0x0000000604007986 */ /* 0x0007e2000c101b06 */
[----:B------:R-:W-:Y:S05]  /*0570*/  @!P0 BRA `(.L_x_74) ;  /* 0xfffffff800f88947 */ /* 0x000fea000383ffff */
[----:B------:R-:W-:Y:S05]  /*0580*/  EXIT ;  /* 0x000000000000794d */ /* 0x000fea0003800000 */
        .type           $kick_single_harmonic$__internal_trig_reduction_slowpathd,@function
        .size           $kick_single_harmonic$__internal_trig_reduction_slowpathd,(.L_x_93 - $kick_single_harmonic$__internal_trig_reduction_slowpathd)
$kick_single_harmonic$__internal_trig_reduction_slowpathd:
[--C-:B------:R-:W-:Y:S01]  /*0590*/  SHF.R.U32.HI R20, RZ, 0x14, R5.reuse ;  /* 0x00000014ff147819 */ /* 0x100fe20000011605 */
[----:B------:R-:W-:Y:S02]  /*05a0*/  IMAD.MOV.U32 R0, RZ, RZ, R4 ;  /* 0x000000ffff007224 */ /* 0x000fe400078e0004 */
[----:B------:R-:W-:Y:S01]  /*05b0*/  IMAD.MOV.U32 R7, RZ, RZ, R5 ;  /* 0x000000ffff077224 */ /* 0x000fe200078e0005 */
[----:B------:R-:W-:Y:S01]  /*05c0*/  LOP3.LUT R8, R20, 0x7ff, RZ, 0xc0, !PT ;  /* 0x000007ff14087812 */ /* 0x000fe200078ec0ff */
[----:B------:R-:W-:-:S03]  /*05d0*/  IMAD.MOV.U32 R6, RZ, RZ, RZ ;  /* 0x000000ffff067224 */ /* 0x000fc600078e00ff */
[----:B------:R-:W-:-:S13]  /*05e0*/  ISETP.NE.AND P0, PT, R8, 0x7ff, PT ;  /* 0x000007ff0800780c */ /* 0x000fda0003f05270 */
[----:B------:R-:W-:Y:S05]  /*05f0*/  @!P0 BRA `(.L_x_75) ;  /* 0x00000008004c8947 */ /* 0x000fea0003800000 */
[----:B------:R-:W-:Y:S01]  /*0600*/  VIADD R4, R8, 0xfffffc00 ;  /* 0xfffffc0008047836 */ /* 0x000fe20000000000 */
[----:B------:R-:W-:Y:S01]  /*0610*/  BSSY.RECONVERGENT B1, `(.L_x_76) ;  /* 0x0000030000017945 */ /* 0x000fe20003800200 */
[----:B------:R-:W-:Y:S01]  /*0620*/  IMAD.MOV.U32 R23, RZ, RZ, R5 ;  /* 0x000000ffff177224 */ /* 0x000fe200078e0005 */
[----:B------:R-:W-:Y:S02]  /*0630*/  CS2R R8, SRZ ;  /* 0x0000000000087805 */ /* 0x000fe4000001ff00 */
[----:B------:R-:W-:Y:S02]  /*0640*/  SHF.R.U32.HI R25, RZ, 0x6, R4 ;  /* 0x00000006ff197819 */ /* 0x000fe40000011604 */
[----:B------:R-:W-:Y:S02]  /*0650*/  ISETP.GE.U32.AND P0, PT, R4, 0x80, PT ;  /* 0x000000800400780c */ /* 0x000fe40003f06070 */
[C---:B------:R-:W-:Y:S02]  /*0660*/  IADD3 R10, PT, PT, -R25.reuse, 0x13, RZ ;  /* 0x00000013190a7810 */ /* 0x040fe40007ffe1ff */
[----:B------:R-:W-:-:S02]  /*0670*/  IADD3 R6, PT, PT, -R25, 0xf, RZ ;  /* 0x0000000f19067810 */ /* 0x000fc40007ffe1ff */
        /* <DEDUP_REMOVED lines=8> */
[----:B------:R-:W-:Y:S01]  /*0700*/  IMAD.MOV.U32 R0, RZ, RZ, R6 ;  /* 0x000000ffff007224 */ /* 0x000fe200078e0006 */
[----:B------:R-:W-:Y:S01]  /*0710*/  LOP3.LUT R27, R27, 0x80000000, RZ, 0xfc, !PT ;  /* 0x800000001b1b7812 */ /* 0x000fe200078efcff */
[----:B------:R-:W-:Y:S01]  /*0720*/  IMAD.MOV.U32 R26, RZ, RZ, RZ ;  /* 0x000000ffff1a7224 */ /* 0x000fe200078e00ff */
[----:B------:R-:W-:-:S07]  /*0730*/  CS2R R8, SRZ ;  /* 0x0000000000087805 */ /* 0x000fce000001ff00 */
.L_x_79:
        /* <DEDUP_REMOVED lines=9> */
[----:B------:R-:W-:-:S03]  /*07d0*/  IMAD R28, R7, R11, RZ ;  /* 0x0000000b071c7224 */ /* 0x000fc600078e02ff */
[----:B------:R-:W-:Y:S01]  /*07e0*/  IADD3 R9, P0, PT, R29, R9, RZ ;  /* 0x000000091d097210 */ /* 0x000fe20007f1e0ff */
[C---:B------:R-:W-:Y:S02]  /*07f0*/  IMAD R29, R26.reuse, 0x8, R1 ;  /* 0x000000081a1d7824 */ /* 0x040fe400078e0201 */
[----:B------:R-:W-:Y:S01]  /*0800*/  VIADD R26, R26, 0x1 ;  /* 0x000000011a1a7836 */ /* 0x000fe20000000000 */
[----:B------:R-:W-:Y:S01]  /*0810*/  IADD3 R9, P1, PT, R28, R9, RZ ;  /* 0x000000091c097210 */ /* 0x000fe20007f3e0ff */
[----:B------:R-:W-:-:S04]  /*0820*/  IMAD.HI.U32 R28, R6, R27, RZ ;  /* 0x0000001b061c7227 */ /* 0x000fc800078e00ff */
[----:B------:R-:W-:Y:S01]  /*0830*/  IMAD.X R6, RZ, RZ, R28, P2 ;  /* 0x000000ffff067224 */ /* 0x000fe200010e061c */
[----:B------:R0:W-:Y:S01]  /*0840*/  STL.64 [R29], R8 ;  /* 0x000000081d007387 */ /* 0x0001e20000100a00 */
[----:B------:R-:W-:-:S05]  /*0850*/  IMAD.HI.U32 R28, R7, R11, RZ ;  /* 0x0000000b071c7227 */ /* 0x000fca00078e00ff */
[----:B------:R-:W-:Y:S01]  /*0860*/  IADD3.X R28, P0, PT, R28, R6, RZ, P0, !PT ;  /* 0x000000061c1c7210 */ /* 0x000fe2000071e4ff */
[----:B------:R-:W-:-:S04]  /*0870*/  IMAD.HI.U32 R6, R7, R27, RZ ;  /* 0x0000001b07067227 */ /* 0x000fc800078e00ff */
[----:B------:R-:W-:Y:S01]  /*0880*/  IMAD.X R6, RZ, RZ, R6, P0 ;  /* 0x000000ffff067224 */ /* 0x000fe200000e0606 */
[----:B------:R-:W-:Y:S01]  /*0890*/  ISETP.NE.AND P0, PT, R24, -0xf, PT ;  /* 0xfffffff11800780c */ /* 0x000fe20003f05270 */
[----:B------:R-:W-:-:S05]  /*08a0*/  IMAD R7, R7, R27, RZ ;  /* 0x0000001b07077224 */ /* 0x000fca00078e02ff */
[----:B------:R-:W-:-:S05]  /*08b0*/  IADD3.X R28, P1, PT, R7, R28, RZ, P1, !PT ;  /* 0x0000001c071c7210 */ /* 0x000fca0000f3e4ff */
[----:B0-----:R-:W-:Y:S02]  /*08c0*/  IMAD.X R9, RZ, RZ, R6, P1 ;  /* 0x000000ffff097224 */ /* 0x001fe400008e0606 */
[----:B------:R-:W-:Y:S01]  /*08d0*/  IMAD.MOV.U32 R8, RZ, RZ, R28 ;  /* 0x000000ffff087224 */ /* 0x000fe200078e001c */
[----:B------:R-:W-:Y:S06]  /*08e0*/  @P0 BRA `(.L_x_79) ;  /* 0xfffffffc00940947 */ /* 0x000fec000383ffff */
[----:B------:R-:W-:Y:S05]  /*08f0*/  BSYNC.RECONVERGENT B2 ;  /* 0x0000000000027941 */ /* 0x000fea0003800200 */
.L_x_78:
[----:B------:R-:W-:-:S07]  /*0900*/  IMAD.MOV.U32 R6, RZ, RZ, R10 ;  /* 0x000000ffff067224 */ /* 0x000fce00078e000a */
.L_x_77:
[----:B------:R-:W-:Y:S05]  /*0910*/  BSYNC.RECONVERGENT B1 ;  /* 0x0000000000017941 */ /* 0x000fea0003800200 */
.L_x_76:
        /* <DEDUP_REMOVED lines=11> */
[CC--:B---3--:R-:W-:Y:S02]  /*09d0*/  @P0 SHF.L.U32 R27, R6.reuse, R29.reuse, RZ ;  /* 0x0000001d061b0219 */ /* 0x0c8fe400000006ff */
[----:B------:R-:W-:Y:S02]  /*09e0*/  @P0 SHF.R.U64 R10, R11, R0, R25 ;  /* 0x000000000b0a0219 */ /* 0x000fe40000001219 */
[--C-:B------:R-:W-:Y:S02]  /*09f0*/  @P0 SHF.R.U32.HI R20, RZ, 0x1, R7.reuse ;  /* 0x00000001ff140819 */ /* 0x100fe40000011607 */
[C-C-:B------:R-:W-:Y:S02]  /*0a00*/  @P0 SHF.R.U64 R11, R6.reuse, 0x1, R7.reuse ;  /* 0x00000001060b0819 */ /* 0x140fe40000001207 */
[----:B0-----:R-:W-:-:S02]  /*0a10*/  @P0 SHF.L.U64.HI R9, R6, R29, R7 ;  /* 0x0000001d06090219 */ /* 0x001fc40000010207 */
[----:B------:R-:W-:Y:S02]  /*0a20*/  @P0 SHF.R.U32.HI R8, RZ, R0, R25 ;  /* 0x00000000ff080219 */ /* 0x000fe40000011619 */
[----:B------:R-:W-:Y:S02]  /*0a30*/  @P0 LOP3.LUT R6, R27, R10, RZ, 0xfc, !PT ;  /* 0x0000000a1b060212 */ /* 0x000fe400078efcff */
[-C--:B----4-:R-:W-:Y:S02]  /*0a40*/  @P0 SHF.L.U32 R10, R4, R29.reuse, RZ ;  /* 0x0000001d040a0219 */ /* 0x090fe400000006ff */
[----:B------:R-:W-:Y:S02]  /*0a50*/  @P0 SHF.R.U64 R11, R11, R0, R20 ;  /* 0x000000000b0b0219 */ /* 0x000fe40000001214 */
[----:B------:R-:W-:Y:S01]  /*0a60*/  @P0 LOP3.LUT R7, R9, R8, RZ, 0xfc, !PT ;  /* 0x0000000809070212 */ /* 0x000fe200078efcff */
[----:B------:R-:W-:Y:S01]  /*0a70*/  IMAD.SHL.U32 R9, R6, 0x4, RZ ;  /* 0x0000000406097824 */ /* 0x000fe200078e00ff */
        /* <DEDUP_REMOVED lines=18> */
[----:B------:R-:W-:Y:S02]  /*0ba0*/  ISETP.NE.U32.AND P1, PT, R8, RZ, PT ;  /* 0x000000ff0800720c */ /* 0x000fe40003f25070 */
[----:B------:R-:W-:Y:S02]  /*0bb0*/  SEL R20, R6, R11, P0 ;  /* 0x0000000b06147207 */ /* 0x000fe40000000000 */
[----:B------:R-:W-:Y:S01]  /*0bc0*/  SEL R7, R25, R8, !P1 ;  /* 0x0000000819077207 */ /* 0x000fe20004800000 */
[----:B------:R-:W-:-:S05]  /*0bd0*/  @!P0 IMAD.MOV R9, RZ, RZ, -R9 ;  /* 0x000000ffff098224 */ /* 0x000fca00078e0a09 */
[----:B------:R-:W0:Y:S02]  /*0be0*/  FLO.U32 R7, R7 ;  /* 0x0000000700077300 */ /* 0x000e2400000e0000 */
[C---:B0-----:R-:W-:Y:S02]  /*0bf0*/  IADD3 R10, PT, PT, -R7.reuse, 0x1f, RZ ;  /* 0x0000001f070a7810 */ /* 0x041fe40007ffe1ff */
[----:B------:R-:W-:-:S03]  /*0c00*/  IADD3 R0, PT, PT, -R7, 0x3f, RZ ;  /* 0x0000003f07007810 */ /* 0x000fc60007ffe1ff */
[----:B------:R-:W-:-:S05]  /*0c10*/  @P1 IMAD.MOV R0, RZ, RZ, R10 ;  /* 0x000000ffff001224 */ /* 0x000fca00078e020a */
[----:B------:R-:W-:-:S13]  /*0c20*/  ISETP.NE.AND P1, PT, R0, RZ, PT ;  /* 0x000000ff0000720c */ /* 0x000fda0003f25270 */
        /* <DEDUP_REMOVED lines=11> */
.L_x_81:
[----:B------:R-:W-:Y:S05]  /*0ce0*/  BSYNC.RECONVERGENT B1 ;  /* 0x0000000000017941 */ /* 0x000fea0003800200 */
.L_x_80:
[----:B------:R-:W-:-:S04]  /*0cf0*/  IMAD.WIDE.U32 R10, R25, 0x2168c235, RZ ;  /* 0x2168c235190a7825 */ /* 0x000fc800078e00ff */
[----:B------:R-:W-:Y:S01]  /*0d00*/  IMAD.MOV.U32 R6, RZ, RZ, R11 ;  /* 0x000000ffff067224 */ /* 0x000fe200078e000b */
[----:B------:R-:W-:Y:S01]  /*0d10*/  IADD3 RZ, P1, PT, R10, R10, RZ ;  /* 0x0000000a0aff7210 */ /* 0x000fe20007f3e0ff */
[----:B------:R-:W-:Y:S02]  /*0d20*/  IMAD.MOV.U32 R7, RZ, RZ, RZ ;  /* 0x000000ffff077224 */ /* 0x000fe400078e00ff */
        /* <DEDUP_REMOVED lines=19> */
[----:B------:R-:W-:-:S02]  /*0e60*/  SHF.R.U32.HI R11, RZ, 0x1e, R5 ;  /* 0x0000001eff0b7819 */ /* 0x000fc40000011605 */
[----:B------:R-:W-:Y:S01]  /*0e70*/  SHF.R.U64 R6, R6, 0xa, R9 ;  /* 0x0000000a06067819 */ /* 0x000fe20000001209 */
[----:B------:R-:W-:Y:S01]  /*0e80*/  IMAD.SHL.U32 R5, R8, 0x100000, RZ ;  /* 0x0010000008057824 */ /* 0x000fe200078e00ff */
[----:B------:R-:W-:Y:S02]  /*0e90*/  @!P0 LOP3.LUT R7, R7, 0x80000000, RZ, 0x3c, !PT ;  /* 0x8000000007078812 */ /* 0x000fe400078e3cff */
[----:B------:R-:W-:-:S04]  /*0ea0*/  IADD3 R6, P2, PT, R6, 0x1, RZ ;  /* 0x0000000106067810 */ /* 0x000fc80007f5e0ff */
[----:B------:R-:W-:-:S04]  /*0eb0*/  LEA.HI.X R9, R9, RZ, RZ, 0x16, P2 ;  /* 0x000000ff09097211 */ /* 0x000fc800010fb4ff */
[--C-:B------:R-:W-:Y:S02]  /*0ec0*/  SHF.R.U64 R0, R6, 0x1, R9.reuse ;  /* 0x0000000106007819 */ /* 0x100fe40000001209 */
[----:B------:R-:W-:Y:S02]  /*0ed0*/  SHF.R.U32.HI R8, RZ, 0x1, R9 ;  /* 0x00000001ff087819 */ /* 0x000fe40000011609 */
[----:B------:R-:W-:Y:S02]  /*0ee0*/  IADD3 R0, P2, P3, RZ, RZ, R0 ;  /* 0x000000ffff007210 */ /* 0x000fe40007b5e000 */
[----:B------:R-:W-:Y:S02]  /*0ef0*/  LEA.HI R6, R4, R11, RZ, 0x1 ;  /* 0x0000000b04067211 */ /* 0x000fe400078f08ff */
[----:B------:R-:W-:-:S03]  /*0f00*/  IADD3.X R4, PT, PT, R5, 0x3fe00000, R8, P2, P3 ;  /* 0x3fe0000005047810 */ /* 0x000fc600017e6408 */
[----:B------:R-:W-:Y:S01]  /*0f10*/  @P1 IMAD.MOV R6, RZ, RZ, -R6 ;  /* 0x000000ffff061224 */ /* 0x000fe200078e0a06 */
[----:B------:R-:W-:-:S07]  /*0f20*/  LOP3.LUT R7, R4, R7, RZ, 0xfc, !PT ;  /* 0x0000000704077212 */ /* 0x000fce00078efcff */
.L_x_75:
[----:B------:R-:W-:Y:S02]  /*0f30*/  IMAD.MOV.U32 R23, RZ, RZ, 0x0 ;  /* 0x00000000ff177424 */ /* 0x000fe400078e00ff */
[----:B------:R-:W-:Y:S02]  /*0f40*/  IMAD.MOV.U32 R4, RZ, RZ, R6 ;  /* 0x000000ffff047224 */ /* 0x000fe400078e0006 */
[----:B------:R-:W-:Y:S01]  /*0f50*/  IMAD.MOV.U32 R6, RZ, RZ, R0 ;  /* 0x000000ffff067224 */ /* 0x000fe200078e0000 */
[----:B------:R-:W-:Y:S06]  /*0f60*/  RET.REL.NODEC R22 `(kick_single_harmonic) ;  /* 0xfffffff016247950 */ /* 0x000fec0003c3ffff */
.L_x_82:
        /* <DEDUP_REMOVED lines=9> */
.L_x_93:


//--------------------- .text.drift_simple        --------------------------
	.section	.text.drift_simple,"ax",@progbits
	.align	128
        .global         drift_simple
        .type           drift_simple,@function
        .size           drift_simple,(.L_x_94 - drift_simple)
        .other          drift_simple,@"STO_CUDA_ENTRY STV_DEFAULT"
drift_simple:
.text.drift_simple:
[----:B------:R-:W-:Y:S08]  /*0000*/  LDC R1, c[0x0][0x37c] ;  /* 0x0000df00ff017b82 */ /* 0x000ff00000000800 */
[----:B------:R-:W0:Y:S01]  /*0010*/  LDC.64 R4, c[0x0][0x3a0] ;  /* 0x0000e800ff047b82 */ /* 0x000e220000000a00 */
[----:B------:R-:W1:Y:S01]  /*0020*/  S2R R0, SR_TID.X ;  /* 0x0000000000007919 */ /* 0x000e620000002100 */
[----:B------:R-:W1:Y:S06]  /*0030*/  LDCU UR4, c[0x0][0x360] ;  /* 0x00006c00ff0477ac */ /* 0x000e6c0008000800 */
[----:B------:R-:W2:Y:S08]  /*0040*/  LDC.64 R2, c[0x0][0x3a8] ;  /* 0x0000ea00ff027b82 */ /* 0x000eb00000000a00 */
[----:B------:R-:W3:Y:S01]  /*0050*/  LDC.64 R10, c[0x0][0x390] ;  /* 0x0000e400ff0a7b82 */ /* 0x000ee20000000a00 */
[----:B0-----:R-:W-:-:S07]  /*0060*/  DMUL R4, R4, R4 ;  /* 0x0000000404047228 */ /* 0x001fce0000000000 */
[----:B------:R-:W3:Y:S01]  /*0070*/  LDC.64 R12, c[0x0][0x398] ;  /* 0x0000e600ff0c7b82 */ /* 0x000ee20000000a00 */
[----:B--2---:R-:W-:Y:S01]  /*0080*/  DMUL R4, R4, R2 ;  /* 0x0000000204047228 */ /* 0x004fe20000000000 */
[----:B------:R-:W-:-:S05]  /*0090*/  IMAD.MOV.U32 R2, RZ, RZ, 0x1 ;  /* 0x00000001ff027424 */ /* 0x000fca00078e00ff */
[----:B------:R-:W0:Y:S02]  /*00a0*/  MUFU.RCP64H R3, R5 ;  /* 0x0000000500037308 */ /* 0x000e240000001800 */
[----:B0-----:R-:W-:-:S08]  /*00b0*/  DFMA R6, -R4, R2, 1 ;  /* 0x3ff000000406742b */ /* 0x001fd00000000102 */
[----:B------:R-:W-:-:S08]  /*00c0*/  DFMA R6, R6, R6, R6 ;  /* 0x000000060606722b */ /* 0x000fd00000000006 */
[----:B------:R-:W-:Y:S02]  /*00d0*/  DFMA R2, R2, R6, R2 ;  /* 0x000000060202722b */ /* 0x000fe40000000002 */
[----:B---3--:R-:W-:Y:S01]  /*00e0*/  DMUL R6, R10, R12 ;  /* 0x0000000c0a067228 */ /* 0x008fe20000000000 */
[----:B------:R-:W1:Y:S05]  /*00f0*/  S2R R13, SR_CTAID.X ;  /* 0x00000000000d7919 */ /* 0x000e6a0000002500 */
[----:B------:R-:W-:-:S04]  /*0100*/  DFMA R8, -R4, R2, 1 ;  /* 0x3ff000000408742b */ /* 0x000fc80000000102 */
[----:B------:R-:W-:-:S04]  /*0110*/  FSETP.GEU.AND P1, PT, |R7|, 6.5827683646048100446e-37, PT ;  /* 0x036000000700780b */ /* 0x000fc80003f2e200 */
[----:B------:R-:W-:-:S08]  /*0120*/  DFMA R2, R2, R8, R2 ;  /* 0x000000080202722b */ /* 0x000fd00000000002 */
[----:B------:R-:W-:-:S08]  /*0130*/  DMUL R8, R6, R2 ;  /* 0x0000000206087228 */ /* 0x000fd00000000000 */
[----:B------:R-:W-:Y:S01]  /*0140*/  DFMA R10, -R4, R8, R6 ;  /* 0x00000008040a722b */ /* 0x000fe20000000106 */
[----:B-1----:R-:W-:-:S07]  /*0150*/  IMAD R0, R13, UR4, R0 ;  /* 0x000000040d007c24 */ /* 0x002fce000f8e0200 */
[----:B------:R-:W-:-:S10]  /*0160*/  DFMA R2, R2, R10, R8 ;  /* 0x0000000a0202722b */ /* 0x000fd40000000008 */
[----:B------:R-:W-:-:S05]  /*0170*/  FFMA R8, RZ, R5, R3 ;  /* 0x00000005ff087223 */ /* 0x000fca0000000003 */
[----:B------:R-:W-:-:S13]  /*0180*/  FSETP.GT.AND P0, PT, |R8|, 1.469367938527859385e-39, PT ;  /* 0x001000000800780b */ /* 0x000fda0003f04200 */
[----:B------:R-:W-:Y:S05]  /*0190*/  @P0 BRA P1, `(.L_x_83) ;  /* 0x0000000000080947 */ /* 0x000fea0000800000 */
[----:B------:R-:W-:-:S07]  /*01a0*/  MOV R10, 0x1c0 ;  /* 0x000001c0000a7802 */ /* 0x000fce0000000f00 */
[----:B------:R-:W-:Y:S05]  /*01b0*/  CALL.REL.NOINC `($__internal_0_$__cuda_sm20_div_rn_f64_full) ;  /* 0x0000000000487944 */ /* 0x000fea0003c00000 */
.L_x_83:
[----:B------:R-:W0:Y:S02]  /*01c0*/  LDCU UR8, c[0x0][0x3b0] ;  /* 0x00007600ff0877ac */ /* 0x000e240008000800 */
[----:B0-----:R-:W-:-:S13]  /*01d0*/  ISETP.GE.AND P0, PT, R0, UR8, PT ;  /* 0x0000000800007c0c */ /* 0x001fda000bf06270 */
[----:B------:R-:W-:Y:S05]  /*01e0*/  @P0 EXIT ;  /* 0x000000000000094d */ /* 0x000fea0003800000 */
[----:B------:R-:W0:Y:S01]  /*01f0*/  LDC.64 R12, c[0x0][0x380] ;  /* 0x0000e000ff0c7b82 */ /* 0x000e220000000a00 */
[----:B------:R-:W1:Y:S01]  /*0200*/  LDCU UR5, c[0x0][0x370] ;  /* 0x00006e00ff0577ac */ /* 0x000e620008000800 */
[----:B------:R-:W2:Y:S06]  /*0210*/  LDCU.64 UR6, c[0x0][0x358] ;  /* 0x00006b00ff0677ac */ /* 0x000eac0008000a00 */
[----:B------:R-:W3:Y:S01]  /*0220*/  LDC.64 R10, c[0x0][0x388] ;  /* 0x0000e200ff0a7b82 */ /* 0x000ee20000000a00 */
[----:B-1----:R-:W-:-:S12]  /*0230*/  UIMAD UR4, UR4, UR5, URZ ;  /* 0x00000005040472a4 */ /* 0x002fd8000f8e02ff */
.L_x_84:
[----:B---3--:R-:W-:-:S04]  /*0240*/  IMAD.WIDE R4, R0, 0x8, R10 ;  /* 0x0000000800047825 */ /* 0x008fc800078e020a */
[C---:B01----:R-:W-:Y:S02]  /*0250*/  IMAD.WIDE R6, R0.reuse, 0x8, R12 ;  /* 0x0000000800067825 */ /* 0x043fe400078e020c */
[----:B--2---:R-:W2:Y:S04]  /*0260*/  LDG.E.64.CONSTANT R4, desc[UR6][R4.64] ;  /* 0x0000000604047981 */ /* 0x004ea8000c1e9b00 */
[----:B------:R-:W2:Y:S01]  /*0270*/  LDG.E.64 R8, desc[UR6][R6.64] ;  /* 0x0000000606087981 */ /* 0x000ea2000c1e1b00 */
[----:B------:R-:W-:-:S05]  /*0280*/  VIADD R0, R0, UR4 ;  /* 0x0000000400007c36 */ /* 0x000fca0008000000 */
[----:B------:R-:W-:Y:S01]  /*0290*/  ISETP.GE.AND P0, PT, R0, UR8, PT ;  /* 0x0000000800007c0c */ /* 0x000fe2000bf06270 */
[----:B--2---:R-:W-:-:S07]  /*02a0*/  DFMA R8, R4, R2, R8 ;  /* 0x000000020408722b */ /* 0x004fce0000000008 */
[----:B------:R1:W-:Y:S05]  /*02b0*/  STG.E.64 desc[UR6][R6.64], R8 ;  /* 0x0000000806007986 */ /* 0x0003ea000c101b06 */
[----:B------:R-:W-:Y:S05]  /*02c0*/  @!P0 BRA `(.L_x_84) ;  /* 0xfffffffc00dc8947 */ /* 0x000fea000383ffff */
[----:B------:R-:W-:Y:S05]  /*02d0*/  EXIT ;  /* 0x000000000000794d */ /* 0x000fea0003800000 */
        .weak           $__internal_0_$__cuda_sm20_div_rn_f64_full
        .type           $__internal_0_$__cuda_sm20_div_rn_f64_full,@function
        .size           $__internal_0_$__cuda_sm20_div_rn_f64_full,(.L_x_94 - $__internal_0_$__cuda_sm20_div_rn_f64_full)
$__internal_0_$__cuda_sm20_div_rn_f64_full:
[C---:B------:R-:W-:Y:S01]  /*02e0*/  FSETP.GEU.AND P0, PT, |R5|.reuse, 1.469367938527859385e-39, PT ;  /* 0x001000000500780b */ /* 0x040fe20003f0e200 */
[----:B------:R-:W-:Y:S01]  /*02f0*/  IMAD.MOV.U32 R8, RZ, RZ, 0x1 ;  /* 0x00000001ff087424 */ /* 0x000fe200078e00ff */
[C---:B------:R-:W-:Y:S01]  /*0300*/  LOP3.LUT R2, R5.reuse, 0x800fffff, RZ, 0xc0, !PT ;  /* 0x800fffff05027812 */ /* 0x040fe200078ec0ff */
[----:B------:R-:W-:Y:S01]  /*0310*/  IMAD.MOV.U32 R11, RZ, RZ, 0x1ca00000 ;  /* 0x1ca00000ff0b7424 */ /* 0x000fe200078e00ff */
[----:B------:R-:W-:Y:S02]  /*0320*/  LOP3.LUT R15, R5, 0x7ff00000, RZ, 0xc0, !PT ;  /* 0x7ff00000050f7812 */ /* 0x000fe400078ec0ff */
[----:B------:R-:W-:Y:S01]  /*0330*/  LOP3.LUT R3, R2, 0x3ff00000, RZ, 0xfc, !PT ;  /* 0x3ff0000002037812 */ /* 0x000fe200078efcff */
[----:B------:R-:W-:Y:S01]  /*0340*/  IMAD.MOV.U32 R2, RZ, RZ, R4 ;  /* 0x000000ffff027224 */ /* 0x000fe200078e0004 */
[----:B------:R-:W-:-:S04]  /*0350*/  LOP3.LUT R14, R7, 0x7ff00000, RZ, 0xc0, !PT ;  /* 0x7ff00000070e7812 */ /* 0x000fc800078ec0ff */
[----:B------:R-:W-:Y:S01]  /*0360*/  ISETP.GE.U32.AND P1, PT, R14, R15, PT ;  /* 0x0000000f0e00720c */ /* 0x000fe20003f26070 */
[----:B------:R-:W-:Y:S01]  /*0370*/  @!P0 DMUL R2, R4, 8.98846567431157953865e+307 ;  /* 0x7fe0000004028828 */ /* 0x000fe20000000000 */
[----:B------:R-:W-:-:S05]  /*0380*/  IMAD.MOV.U32 R21, RZ, RZ, R14 ;  /* 0x000000ffff157224 */ /* 0x000fca00078e000e */
[----:B------:R-:W0:Y:S02]  /*0390*/  MUFU.RCP64H R9, R3 ;  /* 0x0000000300097308 */ /* 0x000e240000001800 */
[----:B0-----:R-:W-:-:S08]  /*03a0*/  DFMA R12, R8, -R2, 1 ;  /* 0x3ff00000080c742b */ /* 0x001fd00000000802 */
[----:B------:R-:W-:-:S08]  /*03b0*/  DFMA R12, R12, R12, R12 ;  /* 0x0000000c0c0c722b */ /* 0x000fd0000000000c */
[----:B------:R-:W-:Y:S01]  /*03c0*/  DFMA R12, R8, R12, R8 ;  /* 0x0000000c080c722b */ /* 0x000fe20000000008 */
[----:B------:R-:W-:Y:S01]  /*03d0*/  SEL R9, R11, 0x63400000, !P1 ;  /* 0x634000000b097807 */ /* 0x000fe20004800000 */
[----:B------:R-:W-:Y:S01]  /*03e0*/  IMAD.MOV.U32 R8, RZ, RZ, R6 ;  /* 0x000000ffff087224 */ /* 0x000fe200078e0006 */
[----:B------:R-:W-:Y:S02]  /*03f0*/  FSETP.GEU.AND P1, PT, |R7|, 1.469367938527859385e-39, PT ;  /* 0x001000000700780b */ /* 0x000fe40003f2e200 */
[----:B------:R-:W-:-:S03]  /*0400*/  LOP3.LUT R9, R9, 0x800fffff, R7, 0xf8, !PT ;  /* 0x800fffff09097812 */ /* 0x000fc600078ef807 */
[----:B------:R-:W-:-:S08]  /*0410*/  DFMA R16, R12, -R2, 1 ;  /* 0x3ff000000c10742b */ /* 0x000fd00000000802 */
[----:B------:R-:W-:Y:S01]  /*0420*/  DFMA R12, R12, R16, R12 ;  /* 0x000000100c0c722b */ /* 0x000fe2000000000c */
[----:B------:R-:W-:Y:S10]  /*0430*/  @P1 BRA `(.L_x_85) ;  /* 0x0000000000201947 */ /* 0x000ff40003800000 */
[----:B------:R-:W-:Y:S01]  /*0440*/  LOP3.LUT R17, R5, 0x7ff00000, RZ, 0xc0, !PT ;  /* 0x7ff0000005117812 */ /* 0x000fe200078ec0ff */
[----:B------:R-:W-:-:S03]  /*0450*/  IMAD.MOV.U32 R16, RZ, RZ, RZ ;  /* 0x000000ffff107224 */ /* 0x000fc600078e00ff */
[----:B------:R-:W-:-:S04]  /*0460*/  ISETP.GE.U32.AND P1, PT, R14, R17, PT ;  /* 0x000000110e00720c */ /* 0x000fc80003f26070 */
[----:B------:R-:W-:-:S04]  /*0470*/  SEL R17, R11, 0x63400000, !P1 ;  /* 0x634000000b117807 */ /* 0x000fc80004800000 */
[----:B------:R-:W-:-:S04]  /*0480*/  LOP3.LUT R17, R17, 0x80000000, R7, 0xf8, !PT ;  /* 0x8000000011117812 */ /* 0x000fc800078ef807 */
[----:B------:R-:W-:-:S06]  /*0490*/  LOP3.LUT R17, R17, 0x100000, RZ, 0xfc, !PT ;  /* 0x0010000011117812 */ /* 0x000fcc00078efcff */
[----:B------:R-:W-:-:S10]  /*04a0*/  DFMA R8, R8, 2, -R16 ;  /* 0x400000000808782b */ /* 0x000fd40000000810 */
[----:B------:R-:W-:-:S07]  /*04b0*/  LOP3.LUT R21, R9, 0x7ff00000, RZ, 0xc0, !PT ;  /* 0x7ff0000009157812 */ /* 0x000fce00078ec0ff */
.L_x_85:
[----:B------:R-:W-:Y:S01]  /*04c0*/  IMAD.MOV.U32 R20, RZ, RZ, R15 ;  /* 0x000000ffff147224 */ /* 0x000fe200078e000f */
[----:B------:R-:W-:Y:S01]  /*04d0*/  @!P0 LOP3.LUT R20, R3, 0x7ff00000, RZ, 0xc0, !PT ;  /* 0x7ff0000003148812 */ /* 0x000fe200078ec0ff */
[----:B------:R-:W-:Y:S01]  /*04e0*/  VIADD R15, R21, 0xffffffff ;  /* 0xffffffff150f7836 */ /* 0x000fe20000000000 */
[----:B------:R-:W-:-:S03]  /*04f0*/  DMUL R16, R12, R8 ;  /* 0x000000080c107228 */ /* 0x000fc60000000000 */
[----:B------:R-:W-:Y:S01]  /*0500*/  VIADD R22, R20, 0xffffffff ;  /* 0xffffffff14167836 */ /* 0x000fe20000000000 */
[----:B------:R-:W-:-:S04]  /*0510*/  ISETP.GT.U32.AND P0, PT, R15, 0x7feffffe, PT ;  /* 0x7feffffe0f00780c */ /* 0x000fc80003f04070 */
[----:B------:R-:W-:Y:S01]  /*0520*/  ISETP.GT.U32.OR P0, PT, R22, 0x7feffffe, P0 ;  /* 0x7feffffe1600780c */ /* 0x000fe20000704470 */
[----:B------:R-:W-:-:S08]  /*0530*/  DFMA R18, R16, -R2, R8 ;  /* 0x800000021012722b */ /* 0x000fd00000000008 */
[----:B------:R-:W-:-:S04]  /*0540*/  DFMA R12, R12, R18, R16 ;  /* 0x000000120c0c722b */ /* 0x000fc80000000010 */
[----:B------:R-:W-:Y:S07]  /*0550*/  @P0 BRA `(.L_x_86) ;  /* 0x00000000006c0947 */ /* 0x000fee0003800000 */
[----:B------:R-:W-:-:S04]  /*0560*/  LOP3.LUT R7, R5, 0x7ff00000, RZ, 0xc0, !PT ;  /* 0x7ff0000005077812 */ /* 0x000fc800078ec0ff */
[CC--:B------:R-:W-:Y:S02]  /*0570*/  VIADDMNMX R6, R14.reuse, -R7.reuse, 0xb9600000, !PT ;  /* 0xb96000000e067446 */ /* 0x0c0fe40007800907 */
[----:B------:R-:W-:Y:S02]  /*0580*/  ISETP.GE.U32.AND P0, PT, R14, R7, PT ;  /* 0x000000070e00720c */ /* 0x000fe40003f06070 */
[----:B------:R-:W-:Y:S02]  /*0590*/  VIMNMX R6, PT, PT, R6, 0x46a00000, PT ;  /* 0x46a0000006067848 */ /* 0x000fe40003fe0100 */
[----:B------:R-:W-:-:S05]  /*05a0*/  SEL R11, R11, 0x63400000, !P0 ;  /* 0x634000000b0b7807 */ /* 0x000fca0004000000 */
[----:B------:R-:W-:Y:S02]  /*05b0*/  IMAD.IADD R11, R6, 0x1, -R11 ;  /* 0x00000001060b7824 */ /* 0x000fe400078e0a0b */
[----:B------:R-:W-:Y:S02]  /*05c0*/  IMAD.MOV.U32 R6, RZ, RZ, RZ ;  /* 0x000000ffff067224 */ /* 0x000fe400078e00ff */
[----:B------:R-:W-:-:S06]  /*05d0*/  VIADD R7, R11, 0x7fe00000 ;  /* 0x7fe000000b077836 */ /* 0x000fcc0000000000 */
[----:B------:R-:W-:-:S10]  /*05e0*/  DMUL R14, R12, R6 ;  /* 0x000000060c0e7228 */ /* 0x000fd40000000000 */
[----:B------:R-:W-:-:S13]  /*05f0*/  FSETP.GTU.AND P0, PT, |R15|, 1.469367938527859385e-39, PT ;  /* 0x001000000f00780b */ /* 0x000fda0003f0c200 */
[----:B------:R-:W-:Y:S05]  /*0600*/  @P0 BRA `(.L_x_87) ;  /* 0x0000000000940947 */ /* 0x000fea0003800000 */
[----:B------:R-:W-:Y:S01]  /*0610*/  DFMA R2, R12, -R2, R8 ;  /* 0x800000020c02722b */ /* 0x000fe20000000008 */
[----:B------:R-:W-:-:S09]  /*0620*/  IMAD.MOV.U32 R6, RZ, RZ, RZ ;  /* 0x000000ffff067224 */ /* 0x000fd200078e00ff */
[C---:B------:R-:W-:Y:S02]  /*0630*/  FSETP.NEU.AND P0, PT, R3.reuse, RZ, PT ;  /* 0x000000ff0300720b */ /* 0x040fe40003f0d000 */
[----:B------:R-:W-:-:S04]  /*0640*/  LOP3.LUT R5, R3, 0x80000000, R5, 0x48, !PT ;  /* 0x8000000003057812 */ /* 0x000fc800078e4805 */
[----:B------:R-:W-:-:S07]  /*0650*/  LOP3.LUT R7, R5, R7, RZ, 0xfc, !PT ;  /* 0x0000000705077212 */ /* 0x000fce00078efcff */
[----:B------:R-:W-:Y:S05]  /*0660*/  @!P0 BRA `(.L_x_87) ;  /* 0x00000000007c8947 */ /* 0x000fea0003800000 */
[----:B------:R-:W-:Y:S01]  /*0670*/  IMAD.MOV R3, RZ, RZ, -R11 ;  /* 0x000000ffff037224 */ /* 0x000fe200078e0a0b */
[----:B------:R-:W-:Y:S01]  /*0680*/  DMUL.RP R6, R12, R6 ;  /* 0x000000060c067228 */ /* 0x000fe20000008000 */
[----:B------:R-:W-:Y:S01]  /*0690*/  IMAD.MOV.U32 R2, RZ, RZ, RZ ;  /* 0x000000ffff027224 */ /* 0x000fe200078e00ff */
[----:B------:R-:W-:-:S05]  /*06a0*/  IADD3 R11, PT, PT, -R11, -0x43300000, RZ ;  /* 0xbcd000000b0b7810 */ /* 0x000fca0007ffe1ff */
[----:B------:R-:W-:-:S03]  /*06b0*/  DFMA R2, R14, -R2, R12 ;  /* 0x800000020e02722b */ /* 0x000fc6000000000c */
[----:B------:R-:W-:-:S07]  /*06c0*/  LOP3.LUT R5, R7, R5, RZ, 0x3c, !PT ;  /* 0x0000000507057212 */ /* 0x000fce00078e3cff */
[----:B------:R-:W-:-:S04]  /*06d0*/  FSETP.NEU.AND P0, PT, |R3|, R11, PT ;  /* 0x0000000b0300720b */ /* 0x000fc80003f0d200 */
[----:B------:R-:W-:Y:S02]  /*06e0*/  FSEL R14, R6, R14, !P0 ;  /* 0x0000000e060e7208 */ /* 0x000fe40004000000 */
[----:B------:R-:W-:Y:S01]  /*06f0*/  FSEL R15, R5, R15, !P0 ;  /* 0x0000000f050f7208 */ /* 0x000fe20004000000 */
[----:B------:R-:W-:Y:S06]  /*0700*/  BRA `(.L_x_87) ;  /* 0x0000000000547947 */ /* 0x000fec0003800000 */
.L_x_86:
[----:B------:R-:W-:-:S14]  /*0710*/  DSETP.NAN.AND P0, PT, R6, R6, PT ;  /* 0x000000060600722a */ /* 0x000fdc0003f08000 */
[----:B------:R-:W-:Y:S05]  /*0720*/  @P0 BRA `(.L_x_88) ;  /* 0x0000000000440947 */ /* 0x000fea0003800000 */
[----:B------:R-:W-:-:S14]  /*0730*/  DSETP.NAN.AND P0, PT, R4, R4, PT ;  /* 0x000000040400722a */ /* 0x000fdc0003f08000 */
[----:B------:R-:W-:Y:S05]  /*0740*/  @P0 BRA `(.L_x_89) ;  /* 0x0000000000300947 */ /* 0x000fea0003800000 */
[----:B------:R-:W-:Y:S01]  /*0750*/  ISETP.NE.AND P0, PT, R21, R20, PT ;  /* 0x000000141500720c */ /* 0x000fe20003f05270 */
[----:B------:R-:W-:Y:S02]  /*0760*/  IMAD.MOV.U32 R14, RZ, RZ, 0x0 ;  /* 0x00000000ff0e7424 */ /* 0x000fe400078e00ff */
[----:B------:R-:W-:-:S10]  /*0770*/  IMAD.MOV.U32 R15, RZ, RZ, -0x80000 ;  /* 0xfff80000ff0f7424 */ /* 0x000fd400078e00ff */
[----:B------:R-:W-:Y:S05]  /*0780*/  @!P0 BRA `(.L_x_87) ;  /* 0x0000000000348947 */ /* 0x000fea0003800000 */
[----:B------:R-:W-:Y:S02]  /*0790*/  ISETP.NE.AND P0, PT, R21, 0x7ff00000, PT ;  /* 0x7ff000001500780c */ /* 0x000fe40003f05270 */
[----:B------:R-:W-:Y:S02]  /*07a0*/  LOP3.LUT R15, R7, 0x80000000, R5, 0x48, !PT ;  /* 0x80000000070f7812 */ /* 0x000fe400078e4805 */
[----:B------:R-:W-:-:S13]  /*07b0*/  ISETP.EQ.OR P0, PT, R20, RZ, !P0 ;  /* 0x000000ff1400720c */ /* 0x000fda0004702670 */
[----:B------:R-:W-:Y:S01]  /*07c0*/  @P0 LOP3.LUT R2, R15, 0x7ff00000, RZ, 0xfc, !PT ;  /* 0x7ff000000f020812 */ /* 0x000fe200078efcff */
[----:B------:R-:W-:Y:S02]  /*07d0*/  @!P0 IMAD.MOV.U32 R14, RZ, RZ, RZ ;  /* 0x000000ffff0e8224 */ /* 0x000fe400078e00ff */
[----:B------:R-:W-:Y:S02]  /*07e0*/  @P0 IMAD.MOV.U32 R14, RZ, RZ, RZ ;  /* 0x000000ffff0e0224 */ /* 0x000fe400078e00ff */
[----:B------:R-:W-:Y:S01]  /*07f0*/  @P0 IMAD.MOV.U32 R15, RZ, RZ, R2 ;  /* 0x000000ffff0f0224 */ /* 0x000fe200078e0002 */
[----:B------:R-:W-:Y:S06]  /*0800*/  BRA `(.L_x_87) ;  /* 0x0000000000147947 */ /* 0x000fec0003800000 */
.L_x_89:
[----:B------:R-:W-:Y:S01]  /*0810*/  LOP3.LUT R15, R5, 0x80000, RZ, 0xfc, !PT ;  /* 0x00080000050f7812 */ /* 0x000fe200078efcff */
[----:B------:R-:W-:Y:S01]  /*0820*/  IMAD.MOV.U32 R14, RZ, RZ, R4 ;  /* 0x000000ffff0e7224 */ /* 0x000fe200078e0004 */
[----:B------:R-:W-:Y:S06]  /*0830*/  BRA `(.L_x_87) ;  /* 0x0000000000087947 */ /* 0x000fec0003800000 */
.L_x_88:
[----:B------:R-:W-:Y:S01]  /*0840*/  LOP3.LUT R15, R7, 0x80000, RZ, 0xfc, !PT ;  /* 0x00080000070f7812 */ /* 0x000fe200078efcff */
[----:B------:R-:W-:-:S07]  /*0850*/  IMAD.MOV.U32 R14, RZ, RZ, R6 ;  /* 0x000000ffff0e7224 */ /* 0x000fce00078e0006 */
.L_x_87:
[----:B------:R-:W-:Y:S02]  /*0860*/  IMAD.MOV.U32 R11, RZ, RZ, 0x0 ;  /* 0x00000000ff0b7424 */ /* 0x000fe400078e00ff */
[----:B------:R-:W-:Y:S02]  /*0870*/  IMAD.MOV.U32 R2, RZ, RZ, R14 ;  /* 0x000000ffff027224 */ /* 0x000fe400078e000e */
[----:B------:R-:W-:Y:S01]  /*0880*/  IMAD.MOV.U32 R3, RZ, RZ, R15 ;  /* 0x000000ffff037224 */ /* 0x000fe200078e000f */
[----:B------:R-:W-:Y:S06]  /*0890*/  RET.REL.NODEC R10 `(drift_simple) ;  /* 0xfffffff40ad87950 */ /* 0x000fec0003c3ffff */
.L_x_90:
        /* <DEDUP_REMOVED lines=14> */
.L_x_94:


//--------------------- .nv.global.init           --------------------------
	.section	.nv.global.init,"aw",@progbits
	.align	16
.nv.global.init:
	.type		__cudart_sin_cos_coeffs,@object
	.size		__cudart_sin_cos_coeffs,(__cudart_i2opi_d - __cudart_sin_cos_coeffs)
__cudart_sin_cos_coeffs:
        /*0000*/ 	.byte	0x46, 0xd2, 0xb0, 0x2c, 0xf1, 0xe5, 0x5a, 0xbe, 0x92, 0xe3, 0xac, 0x69, 0xe3, 0x1d, 0xc7, 0x3e
        /*0010*/ 	.byte	0xa1, 0x62, 0xdb, 0x19, 0xa0, 0x01, 0x2a, 0xbf, 0x18, 0x08, 0x11, 0x11, 0x11, 0x11, 0x81, 0x3f
        /*0020*/ 	.byte	0x54, 0x55, 0x55, 0x55, 0x55, 0x55, 0xc5, 0xbf, 0x00, 0x00, 0x00, 0x00, 0x00, 0x00, 0x00, 0x00
        /*0030*/ 	.byte	0x00, 0x00, 0x00, 0x00, 0x00, 0x00, 0x00, 0x00, 0x64, 0x81, 0xfd, 0x20, 0x83, 0xff, 0xa8, 0xbd
        /*0040*/ 	.byte	0x28, 0x85, 0xef, 0xc1, 0xa7, 0xee, 0x21, 0x3e, 0xd9, 0xe6, 0x06, 0x8e, 0x4f, 0x7e, 0x92, 0xbe
        /*0050*/ 	.byte	0xe9, 0xbc, 0xdd, 0x19, 0xa0, 0x01, 0xfa, 0x3e, 0x47, 0x5d, 0xc1, 0x16, 0x6c, 0xc1, 0x56, 0xbf
        /*0060*/ 	.byte	0x51, 0x55, 0x55, 0x55, 0x55, 0x55, 0xa5, 0x3f, 0x00, 0x00, 0x00, 0x00, 0x00, 0x00, 0xe0, 0xbf
        /*0070*/ 	.byte	0x00, 0x00, 0x00, 0x00, 0x00, 0x00, 0xf0, 0x3f, 0x00, 0x00, 0x00, 0x00, 0x00, 0x00, 0x00, 0x00
	.type		__cudart_i2opi_d,@object
	.size		__cudart_i2opi_d,(.L_0 - __cudart_i2opi_d)
__cudart_i2opi_d:
        /* <DEDUP_REMOVED lines=9> */
.L_0:


//--------------------- .nv.shared.beam_phase     --------------------------
	.section	.nv.shared.beam_phase,"aw",@nobits
	.sectionflags	@""
	.align	16
	.zero		1024


//--------------------- .nv.shared.reserved.0     --------------------------
	.section	.nv.shared.reserved.0,"aw",@nobits
	.weak		__nv_reservedSMEM_offset_0_alias
	.size		__nv_reservedSMEM_offset_0_alias, 0, 64
	.other		__nv_reservedSMEM_offset_0_alias,@"STO_CUDA_RESERVED_SHARED STV_DEFAULT"
__nv_reservedSMEM_offset_0_alias:
	.zero		0
	.zero		64


//--------------------- .nv.shared.kick_multi_harmonic --------------------------
	.section	.nv.shared.kick_multi_harmonic,"aw",@nobits
	.sectionflags	@""
	.align	16
	.zero		1024


//--------------------- .nv.shared.kick_single_harmonic --------------------------
	.section	.nv.shared.kick_single_harmonic,"aw",@nobits
	.sectionflags	@""
	.align	16
	.zero		1024


//--------------------- .nv.shared.drift_simple   --------------------------
	.section	.nv.shared.drift_simple,"aw",@nobits
	.sectionflags	@""
	.align	16
	.zero		1024


//--------------------- .nv.constant0.beam_phase  --------------------------
	.section	.nv.constant0.beam_phase,"a",@progbits
	.sectionflags	@""
	.align	4
.nv.constant0.beam_phase:
	.zero		956


//--------------------- .nv.constant0.kick_multi_harmonic --------------------------
	.section	.nv.constant0.kick_multi_harmonic,"a",@progbits
	.sectionflags	@""
	.align	4
.nv.constant0.kick_multi_harmonic:
	.zero		968


//--------------------- .nv.constant0.kick_single_harmonic --------------------------
	.section	.nv.constant0.kick_single_harmonic,"a",@progbits
	.sectionflags	@""
	.align	4
.nv.constant0.kick_single_harmonic:
	.zero		960


//--------------------- .nv.constant0.drift_simple --------------------------
	.section	.nv.constant0.drift_simple,"a",@progbits
	.sectionflags	@""
	.align	4
.nv.constant0.drift_simple:
	.zero		948


//--------------------- SYMBOLS --------------------------

	.type		.nv.reservedSmem.offset0,@object
	.size		.nv.reservedSmem.offset0,0x4
	.type		.nv.reservedSmem.cap,@object
	.size		.nv.reservedSmem.cap,0x4
